//
// Generated by NVIDIA NVVM Compiler
//
// Compiler Build ID: CL-36424714
// Cuda compilation tools, release 13.0, V13.0.88
// Based on NVVM 20.0.0
//

.version 9.0
.target sm_100
.address_size 64

	// .globl	_Z12innerProductPfS_S_i
.global .align 4 .b8 precalc_xorwow_matrix[102400];
.global .align 4 .b8 precalc_xorwow_offset_matrix[102400];
.global .align 4 .b8 mrg32k3aM1[2304];
.global .align 4 .b8 mrg32k3aM2[2304];
.global .align 4 .b8 mrg32k3aM1SubSeq[2016];
.global .align 4 .b8 mrg32k3aM2SubSeq[2016];
.global .align 4 .b8 mrg32k3aM1Seq[2304];
.global .align 4 .b8 mrg32k3aM2Seq[2304];
.const .align 8 .b8 __cr_lgamma_table[72];

.visible .entry _Z12innerProductPfS_S_i(
	.param .u64 .ptr .align 1 _Z12innerProductPfS_S_i_param_0,
	.param .u64 .ptr .align 1 _Z12innerProductPfS_S_i_param_1,
	.param .u64 .ptr .align 1 _Z12innerProductPfS_S_i_param_2,
	.param .u32 _Z12innerProductPfS_S_i_param_3
)
{
	.reg .pred 	%p<7>;
	.reg .b32 	%r<53>;
	.reg .b32 	%f<26>;
	.reg .b64 	%rd<20>;

	ld.param.u64 	%rd3, [_Z12innerProductPfS_S_i_param_0];
	ld.param.u64 	%rd4, [_Z12innerProductPfS_S_i_param_1];
	ld.param.u64 	%rd5, [_Z12innerProductPfS_S_i_param_2];
	ld.param.u32 	%r24, [_Z12innerProductPfS_S_i_param_3];
	cvta.to.global.u64 	%rd1, %rd5;
	cvta.to.global.u64 	%rd2, %rd4;
	mov.u32 	%r25, %tid.x;
	mov.u32 	%r26, %ntid.x;
	mov.u32 	%r27, %ctaid.x;
	mad.lo.s32 	%r47, %r26, %r27, %r25;
	mov.u32 	%r28, %nctaid.x;
	mul.lo.s32 	%r2, %r26, %r28;
	setp.ge.s32 	%p1, %r47, %r24;
	mov.f32 	%f25, 0f00000000;
	@%p1 bra 	$L__BB0_8;
	add.s32 	%r31, %r47, %r2;
	max.s32 	%r32, %r24, %r31;
	setp.lt.s32 	%p2, %r31, %r24;
	selp.u32 	%r33, 1, 0, %p2;
	add.s32 	%r34, %r31, %r33;
	sub.s32 	%r35, %r32, %r34;
	div.u32 	%r36, %r35, %r2;
	add.s32 	%r37, %r36, %r33;
	add.s32 	%r3, %r37, 1;
	and.b32  	%r4, %r3, 3;
	setp.lt.u32 	%p3, %r37, 3;
	mov.b32 	%r52, 0;
	@%p3 bra 	$L__BB0_4;
	and.b32  	%r39, %r3, -4;
	shl.b32 	%r5, %r2, 2;
	neg.s32 	%r43, %r39;
	mov.b32 	%r52, 0;
	mul.wide.s32 	%rd9, %r2, 4;
$L__BB0_3:
	mul.wide.s32 	%rd6, %r47, 4;
	add.s64 	%rd7, %rd2, %rd6;
	ld.global.f32 	%f4, [%rd7];
	add.s64 	%rd8, %rd1, %rd6;
	ld.global.f32 	%f5, [%rd8];
	cvt.rn.f32.s32 	%f6, %r52;
	fma.rn.f32 	%f7, %f4, %f5, %f6;
	cvt.rzi.s32.f32 	%r40, %f7;
	add.s64 	%rd10, %rd7, %rd9;
	ld.global.f32 	%f8, [%rd10];
	add.s64 	%rd11, %rd8, %rd9;
	ld.global.f32 	%f9, [%rd11];
	cvt.rn.f32.s32 	%f10, %r40;
	fma.rn.f32 	%f11, %f8, %f9, %f10;
	cvt.rzi.s32.f32 	%r41, %f11;
	add.s64 	%rd12, %rd10, %rd9;
	ld.global.f32 	%f12, [%rd12];
	add.s64 	%rd13, %rd11, %rd9;
	ld.global.f32 	%f13, [%rd13];
	cvt.rn.f32.s32 	%f14, %r41;
	fma.rn.f32 	%f15, %f12, %f13, %f14;
	cvt.rzi.s32.f32 	%r42, %f15;
	add.s64 	%rd14, %rd12, %rd9;
	ld.global.f32 	%f16, [%rd14];
	add.s64 	%rd15, %rd13, %rd9;
	ld.global.f32 	%f17, [%rd15];
	cvt.rn.f32.s32 	%f18, %r42;
	fma.rn.f32 	%f19, %f16, %f17, %f18;
	cvt.rzi.s32.f32 	%r52, %f19;
	add.s32 	%r47, %r47, %r5;
	add.s32 	%r43, %r43, 4;
	setp.ne.s32 	%p4, %r43, 0;
	@%p4 bra 	$L__BB0_3;
$L__BB0_4:
	setp.eq.s32 	%p5, %r4, 0;
	@%p5 bra 	$L__BB0_7;
	neg.s32 	%r49, %r4;
$L__BB0_6:
	.pragma "nounroll";
	mul.wide.s32 	%rd16, %r47, 4;
	add.s64 	%rd17, %rd1, %rd16;
	add.s64 	%rd18, %rd2, %rd16;
	ld.global.f32 	%f20, [%rd18];
	ld.global.f32 	%f21, [%rd17];
	cvt.rn.f32.s32 	%f22, %r52;
	fma.rn.f32 	%f23, %f20, %f21, %f22;
	cvt.rzi.s32.f32 	%r52, %f23;
	add.s32 	%r47, %r47, %r2;
	add.s32 	%r49, %r49, 1;
	setp.ne.s32 	%p6, %r49, 0;
	@%p6 bra 	$L__BB0_6;
$L__BB0_7:
	cvt.rn.f32.s32 	%f25, %r52;
$L__BB0_8:
	cvta.to.global.u64 	%rd19, %rd3;
	atom.global.add.f32 	%f24, [%rd19], %f25;
	ret;

}
	// .globl	_Z10initRandomPfS_i
.visible .entry _Z10initRandomPfS_i(
	.param .u64 .ptr .align 1 _Z10initRandomPfS_i_param_0,
	.param .u64 .ptr .align 1 _Z10initRandomPfS_i_param_1,
	.param .u32 _Z10initRandomPfS_i_param_2
)
{
	.local .align 8 .b8 	__local_depot1[48];
	.reg .b64 	%SP;
	.reg .b64 	%SPL;
	.reg .pred 	%p<66>;
	.reg .b32 	%r<1243>;
	.reg .b32 	%f<5>;
	.reg .b64 	%rd<30>;

	mov.u64 	%SPL, __local_depot1;
	ld.param.u64 	%rd12, [_Z10initRandomPfS_i_param_0];
	ld.param.u64 	%rd13, [_Z10initRandomPfS_i_param_1];
	ld.param.u32 	%r560, [_Z10initRandomPfS_i_param_2];
	mov.u32 	%r562, %tid.x;
	mov.u32 	%r1, %ntid.x;
	mov.u32 	%r563, %ctaid.x;
	mad.lo.s32 	%r1242, %r1, %r563, %r562;
	setp.ge.s32 	%p1, %r1242, %r560;
	@%p1 bra 	$L__BB1_116;
	add.u64 	%rd1, %SPL, 0;
	mov.b32 	%r966, 1593684748;
	mov.b32 	%r569, 832094735;
	st.local.v2.u32 	[%rd1], {%r569, %r966};
	mov.b32 	%r964, -123459836;
	mov.b32 	%r965, 1111207954;
	st.local.v2.u32 	[%rd1+8], {%r965, %r964};
	mov.b32 	%r962, 1476011280;
	mov.b32 	%r963, -589760388;
	st.local.v2.u32 	[%rd1+16], {%r963, %r962};
	setp.eq.s32 	%p2, %r1242, 0;
	@%p2 bra 	$L__BB1_116;
	cvt.s64.s32 	%rd29, %r1242;
	mov.b32 	%r949, 0;
	mov.b32 	%r966, 1593684748;
	mov.b32 	%r965, 1111207954;
	mov.b32 	%r964, -123459836;
	mov.b32 	%r963, -589760388;
	mov.b32 	%r962, 1476011280;
	mov.u64 	%rd16, precalc_xorwow_matrix;
$L__BB1_3:
	mov.u64 	%rd3, %rd29;
	and.b64  	%rd4, %rd3, 3;
	setp.eq.s64 	%p3, %rd4, 0;
	@%p3 bra 	$L__BB1_115;
	mul.wide.u32 	%rd15, %r949, 3200;
	add.s64 	%rd5, %rd16, %rd15;
	mov.b32 	%r962, 0;
	mov.u32 	%r963, %r962;
	mov.u32 	%r964, %r962;
	mov.u32 	%r965, %r962;
	mov.u32 	%r966, %r962;
	mov.u32 	%r955, %r962;
$L__BB1_5:
	mul.wide.u32 	%rd17, %r955, 4;
	add.s64 	%rd18, %rd1, %rd17;
	ld.local.u32 	%r15, [%rd18+4];
	shl.b32 	%r16, %r955, 5;
	mov.b32 	%r961, 0;
$L__BB1_6:
	.pragma "nounroll";
	shr.u32 	%r578, %r15, %r961;
	and.b32  	%r579, %r578, 1;
	setp.eq.b32 	%p4, %r579, 1;
	not.pred 	%p5, %p4;
	add.s32 	%r580, %r16, %r961;
	mul.lo.s32 	%r581, %r580, 5;
	mul.wide.u32 	%rd19, %r581, 4;
	add.s64 	%rd6, %rd5, %rd19;
	@%p5 bra 	$L__BB1_8;
	ld.global.u32 	%r582, [%rd6];
	xor.b32  	%r966, %r966, %r582;
	ld.global.u32 	%r583, [%rd6+4];
	xor.b32  	%r965, %r965, %r583;
	ld.global.u32 	%r584, [%rd6+8];
	xor.b32  	%r964, %r964, %r584;
	ld.global.u32 	%r585, [%rd6+12];
	xor.b32  	%r963, %r963, %r585;
	ld.global.u32 	%r586, [%rd6+16];
	xor.b32  	%r962, %r962, %r586;
$L__BB1_8:
	and.b32  	%r588, %r578, 2;
	setp.eq.s32 	%p6, %r588, 0;
	@%p6 bra 	$L__BB1_10;
	ld.global.u32 	%r589, [%rd6+20];
	xor.b32  	%r966, %r966, %r589;
	ld.global.u32 	%r590, [%rd6+24];
	xor.b32  	%r965, %r965, %r590;
	ld.global.u32 	%r591, [%rd6+28];
	xor.b32  	%r964, %r964, %r591;
	ld.global.u32 	%r592, [%rd6+32];
	xor.b32  	%r963, %r963, %r592;
	ld.global.u32 	%r593, [%rd6+36];
	xor.b32  	%r962, %r962, %r593;
$L__BB1_10:
	and.b32  	%r595, %r578, 4;
	setp.eq.s32 	%p7, %r595, 0;
	@%p7 bra 	$L__BB1_12;
	ld.global.u32 	%r596, [%rd6+40];
	xor.b32  	%r966, %r966, %r596;
	ld.global.u32 	%r597, [%rd6+44];
	xor.b32  	%r965, %r965, %r597;
	ld.global.u32 	%r598, [%rd6+48];
	xor.b32  	%r964, %r964, %r598;
	ld.global.u32 	%r599, [%rd6+52];
	xor.b32  	%r963, %r963, %r599;
	ld.global.u32 	%r600, [%rd6+56];
	xor.b32  	%r962, %r962, %r600;
$L__BB1_12:
	and.b32  	%r602, %r578, 8;
	setp.eq.s32 	%p8, %r602, 0;
	@%p8 bra 	$L__BB1_14;
	ld.global.u32 	%r603, [%rd6+60];
	xor.b32  	%r966, %r966, %r603;
	ld.global.u32 	%r604, [%rd6+64];
	xor.b32  	%r965, %r965, %r604;
	ld.global.u32 	%r605, [%rd6+68];
	xor.b32  	%r964, %r964, %r605;
	ld.global.u32 	%r606, [%rd6+72];
	xor.b32  	%r963, %r963, %r606;
	ld.global.u32 	%r607, [%rd6+76];
	xor.b32  	%r962, %r962, %r607;
$L__BB1_14:
	and.b32  	%r609, %r578, 16;
	setp.eq.s32 	%p9, %r609, 0;
	@%p9 bra 	$L__BB1_16;
	ld.global.u32 	%r610, [%rd6+80];
	xor.b32  	%r966, %r966, %r610;
	ld.global.u32 	%r611, [%rd6+84];
	xor.b32  	%r965, %r965, %r611;
	ld.global.u32 	%r612, [%rd6+88];
	xor.b32  	%r964, %r964, %r612;
	ld.global.u32 	%r613, [%rd6+92];
	xor.b32  	%r963, %r963, %r613;
	ld.global.u32 	%r614, [%rd6+96];
	xor.b32  	%r962, %r962, %r614;
$L__BB1_16:
	and.b32  	%r616, %r578, 32;
	setp.eq.s32 	%p10, %r616, 0;
	@%p10 bra 	$L__BB1_18;
	ld.global.u32 	%r617, [%rd6+100];
	xor.b32  	%r966, %r966, %r617;
	ld.global.u32 	%r618, [%rd6+104];
	xor.b32  	%r965, %r965, %r618;
	ld.global.u32 	%r619, [%rd6+108];
	xor.b32  	%r964, %r964, %r619;
	ld.global.u32 	%r620, [%rd6+112];
	xor.b32  	%r963, %r963, %r620;
	ld.global.u32 	%r621, [%rd6+116];
	xor.b32  	%r962, %r962, %r621;
$L__BB1_18:
	and.b32  	%r623, %r578, 64;
	setp.eq.s32 	%p11, %r623, 0;
	@%p11 bra 	$L__BB1_20;
	ld.global.u32 	%r624, [%rd6+120];
	xor.b32  	%r966, %r966, %r624;
	ld.global.u32 	%r625, [%rd6+124];
	xor.b32  	%r965, %r965, %r625;
	ld.global.u32 	%r626, [%rd6+128];
	xor.b32  	%r964, %r964, %r626;
	ld.global.u32 	%r627, [%rd6+132];
	xor.b32  	%r963, %r963, %r627;
	ld.global.u32 	%r628, [%rd6+136];
	xor.b32  	%r962, %r962, %r628;
$L__BB1_20:
	and.b32  	%r630, %r578, 128;
	setp.eq.s32 	%p12, %r630, 0;
	@%p12 bra 	$L__BB1_22;
	ld.global.u32 	%r631, [%rd6+140];
	xor.b32  	%r966, %r966, %r631;
	ld.global.u32 	%r632, [%rd6+144];
	xor.b32  	%r965, %r965, %r632;
	ld.global.u32 	%r633, [%rd6+148];
	xor.b32  	%r964, %r964, %r633;
	ld.global.u32 	%r634, [%rd6+152];
	xor.b32  	%r963, %r963, %r634;
	ld.global.u32 	%r635, [%rd6+156];
	xor.b32  	%r962, %r962, %r635;
$L__BB1_22:
	and.b32  	%r637, %r578, 256;
	setp.eq.s32 	%p13, %r637, 0;
	@%p13 bra 	$L__BB1_24;
	ld.global.u32 	%r638, [%rd6+160];
	xor.b32  	%r966, %r966, %r638;
	ld.global.u32 	%r639, [%rd6+164];
	xor.b32  	%r965, %r965, %r639;
	ld.global.u32 	%r640, [%rd6+168];
	xor.b32  	%r964, %r964, %r640;
	ld.global.u32 	%r641, [%rd6+172];
	xor.b32  	%r963, %r963, %r641;
	ld.global.u32 	%r642, [%rd6+176];
	xor.b32  	%r962, %r962, %r642;
$L__BB1_24:
	and.b32  	%r644, %r578, 512;
	setp.eq.s32 	%p14, %r644, 0;
	@%p14 bra 	$L__BB1_26;
	ld.global.u32 	%r645, [%rd6+180];
	xor.b32  	%r966, %r966, %r645;
	ld.global.u32 	%r646, [%rd6+184];
	xor.b32  	%r965, %r965, %r646;
	ld.global.u32 	%r647, [%rd6+188];
	xor.b32  	%r964, %r964, %r647;
	ld.global.u32 	%r648, [%rd6+192];
	xor.b32  	%r963, %r963, %r648;
	ld.global.u32 	%r649, [%rd6+196];
	xor.b32  	%r962, %r962, %r649;
$L__BB1_26:
	and.b32  	%r651, %r578, 1024;
	setp.eq.s32 	%p15, %r651, 0;
	@%p15 bra 	$L__BB1_28;
	ld.global.u32 	%r652, [%rd6+200];
	xor.b32  	%r966, %r966, %r652;
	ld.global.u32 	%r653, [%rd6+204];
	xor.b32  	%r965, %r965, %r653;
	ld.global.u32 	%r654, [%rd6+208];
	xor.b32  	%r964, %r964, %r654;
	ld.global.u32 	%r655, [%rd6+212];
	xor.b32  	%r963, %r963, %r655;
	ld.global.u32 	%r656, [%rd6+216];
	xor.b32  	%r962, %r962, %r656;
$L__BB1_28:
	and.b32  	%r658, %r578, 2048;
	setp.eq.s32 	%p16, %r658, 0;
	@%p16 bra 	$L__BB1_30;
	ld.global.u32 	%r659, [%rd6+220];
	xor.b32  	%r966, %r966, %r659;
	ld.global.u32 	%r660, [%rd6+224];
	xor.b32  	%r965, %r965, %r660;
	ld.global.u32 	%r661, [%rd6+228];
	xor.b32  	%r964, %r964, %r661;
	ld.global.u32 	%r662, [%rd6+232];
	xor.b32  	%r963, %r963, %r662;
	ld.global.u32 	%r663, [%rd6+236];
	xor.b32  	%r962, %r962, %r663;
$L__BB1_30:
	and.b32  	%r665, %r578, 4096;
	setp.eq.s32 	%p17, %r665, 0;
	@%p17 bra 	$L__BB1_32;
	ld.global.u32 	%r666, [%rd6+240];
	xor.b32  	%r966, %r966, %r666;
	ld.global.u32 	%r667, [%rd6+244];
	xor.b32  	%r965, %r965, %r667;
	ld.global.u32 	%r668, [%rd6+248];
	xor.b32  	%r964, %r964, %r668;
	ld.global.u32 	%r669, [%rd6+252];
	xor.b32  	%r963, %r963, %r669;
	ld.global.u32 	%r670, [%rd6+256];
	xor.b32  	%r962, %r962, %r670;
$L__BB1_32:
	and.b32  	%r672, %r578, 8192;
	setp.eq.s32 	%p18, %r672, 0;
	@%p18 bra 	$L__BB1_34;
	ld.global.u32 	%r673, [%rd6+260];
	xor.b32  	%r966, %r966, %r673;
	ld.global.u32 	%r674, [%rd6+264];
	xor.b32  	%r965, %r965, %r674;
	ld.global.u32 	%r675, [%rd6+268];
	xor.b32  	%r964, %r964, %r675;
	ld.global.u32 	%r676, [%rd6+272];
	xor.b32  	%r963, %r963, %r676;
	ld.global.u32 	%r677, [%rd6+276];
	xor.b32  	%r962, %r962, %r677;
$L__BB1_34:
	and.b32  	%r679, %r578, 16384;
	setp.eq.s32 	%p19, %r679, 0;
	@%p19 bra 	$L__BB1_36;
	ld.global.u32 	%r680, [%rd6+280];
	xor.b32  	%r966, %r966, %r680;
	ld.global.u32 	%r681, [%rd6+284];
	xor.b32  	%r965, %r965, %r681;
	ld.global.u32 	%r682, [%rd6+288];
	xor.b32  	%r964, %r964, %r682;
	ld.global.u32 	%r683, [%rd6+292];
	xor.b32  	%r963, %r963, %r683;
	ld.global.u32 	%r684, [%rd6+296];
	xor.b32  	%r962, %r962, %r684;
$L__BB1_36:
	and.b32  	%r686, %r578, 32768;
	setp.eq.s32 	%p20, %r686, 0;
	@%p20 bra 	$L__BB1_38;
	ld.global.u32 	%r687, [%rd6+300];
	xor.b32  	%r966, %r966, %r687;
	ld.global.u32 	%r688, [%rd6+304];
	xor.b32  	%r965, %r965, %r688;
	ld.global.u32 	%r689, [%rd6+308];
	xor.b32  	%r964, %r964, %r689;
	ld.global.u32 	%r690, [%rd6+312];
	xor.b32  	%r963, %r963, %r690;
	ld.global.u32 	%r691, [%rd6+316];
	xor.b32  	%r962, %r962, %r691;
$L__BB1_38:
	add.s32 	%r961, %r961, 16;
	setp.ne.s32 	%p21, %r961, 32;
	@%p21 bra 	$L__BB1_6;
	mad.lo.s32 	%r692, %r955, -31, %r16;
	add.s32 	%r955, %r692, 1;
	setp.ne.s32 	%p22, %r955, 5;
	@%p22 bra 	$L__BB1_5;
	st.local.u32 	[%rd1+4], %r966;
	st.local.v2.u32 	[%rd1+8], {%r965, %r964};
	st.local.v2.u32 	[%rd1+16], {%r963, %r962};
	setp.eq.s64 	%p23, %rd4, 1;
	@%p23 bra 	$L__BB1_115;
	mov.b32 	%r962, 0;
	mov.u32 	%r963, %r962;
	mov.u32 	%r964, %r962;
	mov.u32 	%r965, %r962;
	mov.u32 	%r966, %r962;
	mov.u32 	%r1047, %r962;
$L__BB1_42:
	mul.wide.u32 	%rd20, %r1047, 4;
	add.s64 	%rd21, %rd1, %rd20;
	ld.local.u32 	%r191, [%rd21+4];
	shl.b32 	%r192, %r1047, 5;
	mov.b32 	%r1053, 0;
$L__BB1_43:
	.pragma "nounroll";
	shr.u32 	%r695, %r191, %r1053;
	and.b32  	%r696, %r695, 1;
	setp.eq.b32 	%p24, %r696, 1;
	not.pred 	%p25, %p24;
	add.s32 	%r697, %r192, %r1053;
	mul.lo.s32 	%r698, %r697, 5;
	mul.wide.u32 	%rd22, %r698, 4;
	add.s64 	%rd7, %rd5, %rd22;
	@%p25 bra 	$L__BB1_45;
	ld.global.u32 	%r699, [%rd7];
	xor.b32  	%r966, %r966, %r699;
	ld.global.u32 	%r700, [%rd7+4];
	xor.b32  	%r965, %r965, %r700;
	ld.global.u32 	%r701, [%rd7+8];
	xor.b32  	%r964, %r964, %r701;
	ld.global.u32 	%r702, [%rd7+12];
	xor.b32  	%r963, %r963, %r702;
	ld.global.u32 	%r703, [%rd7+16];
	xor.b32  	%r962, %r962, %r703;
$L__BB1_45:
	and.b32  	%r705, %r695, 2;
	setp.eq.s32 	%p26, %r705, 0;
	@%p26 bra 	$L__BB1_47;
	ld.global.u32 	%r706, [%rd7+20];
	xor.b32  	%r966, %r966, %r706;
	ld.global.u32 	%r707, [%rd7+24];
	xor.b32  	%r965, %r965, %r707;
	ld.global.u32 	%r708, [%rd7+28];
	xor.b32  	%r964, %r964, %r708;
	ld.global.u32 	%r709, [%rd7+32];
	xor.b32  	%r963, %r963, %r709;
	ld.global.u32 	%r710, [%rd7+36];
	xor.b32  	%r962, %r962, %r710;
$L__BB1_47:
	and.b32  	%r712, %r695, 4;
	setp.eq.s32 	%p27, %r712, 0;
	@%p27 bra 	$L__BB1_49;
	ld.global.u32 	%r713, [%rd7+40];
	xor.b32  	%r966, %r966, %r713;
	ld.global.u32 	%r714, [%rd7+44];
	xor.b32  	%r965, %r965, %r714;
	ld.global.u32 	%r715, [%rd7+48];
	xor.b32  	%r964, %r964, %r715;
	ld.global.u32 	%r716, [%rd7+52];
	xor.b32  	%r963, %r963, %r716;
	ld.global.u32 	%r717, [%rd7+56];
	xor.b32  	%r962, %r962, %r717;
$L__BB1_49:
	and.b32  	%r719, %r695, 8;
	setp.eq.s32 	%p28, %r719, 0;
	@%p28 bra 	$L__BB1_51;
	ld.global.u32 	%r720, [%rd7+60];
	xor.b32  	%r966, %r966, %r720;
	ld.global.u32 	%r721, [%rd7+64];
	xor.b32  	%r965, %r965, %r721;
	ld.global.u32 	%r722, [%rd7+68];
	xor.b32  	%r964, %r964, %r722;
	ld.global.u32 	%r723, [%rd7+72];
	xor.b32  	%r963, %r963, %r723;
	ld.global.u32 	%r724, [%rd7+76];
	xor.b32  	%r962, %r962, %r724;
$L__BB1_51:
	and.b32  	%r726, %r695, 16;
	setp.eq.s32 	%p29, %r726, 0;
	@%p29 bra 	$L__BB1_53;
	ld.global.u32 	%r727, [%rd7+80];
	xor.b32  	%r966, %r966, %r727;
	ld.global.u32 	%r728, [%rd7+84];
	xor.b32  	%r965, %r965, %r728;
	ld.global.u32 	%r729, [%rd7+88];
	xor.b32  	%r964, %r964, %r729;
	ld.global.u32 	%r730, [%rd7+92];
	xor.b32  	%r963, %r963, %r730;
	ld.global.u32 	%r731, [%rd7+96];
	xor.b32  	%r962, %r962, %r731;
$L__BB1_53:
	and.b32  	%r733, %r695, 32;
	setp.eq.s32 	%p30, %r733, 0;
	@%p30 bra 	$L__BB1_55;
	ld.global.u32 	%r734, [%rd7+100];
	xor.b32  	%r966, %r966, %r734;
	ld.global.u32 	%r735, [%rd7+104];
	xor.b32  	%r965, %r965, %r735;
	ld.global.u32 	%r736, [%rd7+108];
	xor.b32  	%r964, %r964, %r736;
	ld.global.u32 	%r737, [%rd7+112];
	xor.b32  	%r963, %r963, %r737;
	ld.global.u32 	%r738, [%rd7+116];
	xor.b32  	%r962, %r962, %r738;
$L__BB1_55:
	and.b32  	%r740, %r695, 64;
	setp.eq.s32 	%p31, %r740, 0;
	@%p31 bra 	$L__BB1_57;
	ld.global.u32 	%r741, [%rd7+120];
	xor.b32  	%r966, %r966, %r741;
	ld.global.u32 	%r742, [%rd7+124];
	xor.b32  	%r965, %r965, %r742;
	ld.global.u32 	%r743, [%rd7+128];
	xor.b32  	%r964, %r964, %r743;
	ld.global.u32 	%r744, [%rd7+132];
	xor.b32  	%r963, %r963, %r744;
	ld.global.u32 	%r745, [%rd7+136];
	xor.b32  	%r962, %r962, %r745;
$L__BB1_57:
	and.b32  	%r747, %r695, 128;
	setp.eq.s32 	%p32, %r747, 0;
	@%p32 bra 	$L__BB1_59;
	ld.global.u32 	%r748, [%rd7+140];
	xor.b32  	%r966, %r966, %r748;
	ld.global.u32 	%r749, [%rd7+144];
	xor.b32  	%r965, %r965, %r749;
	ld.global.u32 	%r750, [%rd7+148];
	xor.b32  	%r964, %r964, %r750;
	ld.global.u32 	%r751, [%rd7+152];
	xor.b32  	%r963, %r963, %r751;
	ld.global.u32 	%r752, [%rd7+156];
	xor.b32  	%r962, %r962, %r752;
$L__BB1_59:
	and.b32  	%r754, %r695, 256;
	setp.eq.s32 	%p33, %r754, 0;
	@%p33 bra 	$L__BB1_61;
	ld.global.u32 	%r755, [%rd7+160];
	xor.b32  	%r966, %r966, %r755;
	ld.global.u32 	%r756, [%rd7+164];
	xor.b32  	%r965, %r965, %r756;
	ld.global.u32 	%r757, [%rd7+168];
	xor.b32  	%r964, %r964, %r757;
	ld.global.u32 	%r758, [%rd7+172];
	xor.b32  	%r963, %r963, %r758;
	ld.global.u32 	%r759, [%rd7+176];
	xor.b32  	%r962, %r962, %r759;
$L__BB1_61:
	and.b32  	%r761, %r695, 512;
	setp.eq.s32 	%p34, %r761, 0;
	@%p34 bra 	$L__BB1_63;
	ld.global.u32 	%r762, [%rd7+180];
	xor.b32  	%r966, %r966, %r762;
	ld.global.u32 	%r763, [%rd7+184];
	xor.b32  	%r965, %r965, %r763;
	ld.global.u32 	%r764, [%rd7+188];
	xor.b32  	%r964, %r964, %r764;
	ld.global.u32 	%r765, [%rd7+192];
	xor.b32  	%r963, %r963, %r765;
	ld.global.u32 	%r766, [%rd7+196];
	xor.b32  	%r962, %r962, %r766;
$L__BB1_63:
	and.b32  	%r768, %r695, 1024;
	setp.eq.s32 	%p35, %r768, 0;
	@%p35 bra 	$L__BB1_65;
	ld.global.u32 	%r769, [%rd7+200];
	xor.b32  	%r966, %r966, %r769;
	ld.global.u32 	%r770, [%rd7+204];
	xor.b32  	%r965, %r965, %r770;
	ld.global.u32 	%r771, [%rd7+208];
	xor.b32  	%r964, %r964, %r771;
	ld.global.u32 	%r772, [%rd7+212];
	xor.b32  	%r963, %r963, %r772;
	ld.global.u32 	%r773, [%rd7+216];
	xor.b32  	%r962, %r962, %r773;
$L__BB1_65:
	and.b32  	%r775, %r695, 2048;
	setp.eq.s32 	%p36, %r775, 0;
	@%p36 bra 	$L__BB1_67;
	ld.global.u32 	%r776, [%rd7+220];
	xor.b32  	%r966, %r966, %r776;
	ld.global.u32 	%r777, [%rd7+224];
	xor.b32  	%r965, %r965, %r777;
	ld.global.u32 	%r778, [%rd7+228];
	xor.b32  	%r964, %r964, %r778;
	ld.global.u32 	%r779, [%rd7+232];
	xor.b32  	%r963, %r963, %r779;
	ld.global.u32 	%r780, [%rd7+236];
	xor.b32  	%r962, %r962, %r780;
$L__BB1_67:
	and.b32  	%r782, %r695, 4096;
	setp.eq.s32 	%p37, %r782, 0;
	@%p37 bra 	$L__BB1_69;
	ld.global.u32 	%r783, [%rd7+240];
	xor.b32  	%r966, %r966, %r783;
	ld.global.u32 	%r784, [%rd7+244];
	xor.b32  	%r965, %r965, %r784;
	ld.global.u32 	%r785, [%rd7+248];
	xor.b32  	%r964, %r964, %r785;
	ld.global.u32 	%r786, [%rd7+252];
	xor.b32  	%r963, %r963, %r786;
	ld.global.u32 	%r787, [%rd7+256];
	xor.b32  	%r962, %r962, %r787;
$L__BB1_69:
	and.b32  	%r789, %r695, 8192;
	setp.eq.s32 	%p38, %r789, 0;
	@%p38 bra 	$L__BB1_71;
	ld.global.u32 	%r790, [%rd7+260];
	xor.b32  	%r966, %r966, %r790;
	ld.global.u32 	%r791, [%rd7+264];
	xor.b32  	%r965, %r965, %r791;
	ld.global.u32 	%r792, [%rd7+268];
	xor.b32  	%r964, %r964, %r792;
	ld.global.u32 	%r793, [%rd7+272];
	xor.b32  	%r963, %r963, %r793;
	ld.global.u32 	%r794, [%rd7+276];
	xor.b32  	%r962, %r962, %r794;
$L__BB1_71:
	and.b32  	%r796, %r695, 16384;
	setp.eq.s32 	%p39, %r796, 0;
	@%p39 bra 	$L__BB1_73;
	ld.global.u32 	%r797, [%rd7+280];
	xor.b32  	%r966, %r966, %r797;
	ld.global.u32 	%r798, [%rd7+284];
	xor.b32  	%r965, %r965, %r798;
	ld.global.u32 	%r799, [%rd7+288];
	xor.b32  	%r964, %r964, %r799;
	ld.global.u32 	%r800, [%rd7+292];
	xor.b32  	%r963, %r963, %r800;
	ld.global.u32 	%r801, [%rd7+296];
	xor.b32  	%r962, %r962, %r801;
$L__BB1_73:
	and.b32  	%r803, %r695, 32768;
	setp.eq.s32 	%p40, %r803, 0;
	@%p40 bra 	$L__BB1_75;
	ld.global.u32 	%r804, [%rd7+300];
	xor.b32  	%r966, %r966, %r804;
	ld.global.u32 	%r805, [%rd7+304];
	xor.b32  	%r965, %r965, %r805;
	ld.global.u32 	%r806, [%rd7+308];
	xor.b32  	%r964, %r964, %r806;
	ld.global.u32 	%r807, [%rd7+312];
	xor.b32  	%r963, %r963, %r807;
	ld.global.u32 	%r808, [%rd7+316];
	xor.b32  	%r962, %r962, %r808;
$L__BB1_75:
	add.s32 	%r1053, %r1053, 16;
	setp.ne.s32 	%p41, %r1053, 32;
	@%p41 bra 	$L__BB1_43;
	mad.lo.s32 	%r809, %r1047, -31, %r192;
	add.s32 	%r1047, %r809, 1;
	setp.ne.s32 	%p42, %r1047, 5;
	@%p42 bra 	$L__BB1_42;
	st.local.u32 	[%rd1+4], %r966;
	st.local.v2.u32 	[%rd1+8], {%r965, %r964};
	st.local.v2.u32 	[%rd1+16], {%r963, %r962};
	setp.ne.s64 	%p43, %rd4, 3;
	@%p43 bra 	$L__BB1_115;
	mov.b32 	%r962, 0;
	mov.u32 	%r963, %r962;
	mov.u32 	%r964, %r962;
	mov.u32 	%r965, %r962;
	mov.u32 	%r966, %r962;
	mov.u32 	%r1139, %r962;
$L__BB1_79:
	mul.wide.u32 	%rd23, %r1139, 4;
	add.s64 	%rd24, %rd1, %rd23;
	ld.local.u32 	%r367, [%rd24+4];
	shl.b32 	%r368, %r1139, 5;
	mov.b32 	%r1145, 0;
$L__BB1_80:
	.pragma "nounroll";
	shr.u32 	%r812, %r367, %r1145;
	and.b32  	%r813, %r812, 1;
	setp.eq.b32 	%p44, %r813, 1;
	not.pred 	%p45, %p44;
	add.s32 	%r814, %r368, %r1145;
	mul.lo.s32 	%r815, %r814, 5;
	mul.wide.u32 	%rd25, %r815, 4;
	add.s64 	%rd8, %rd5, %rd25;
	@%p45 bra 	$L__BB1_82;
	ld.global.u32 	%r816, [%rd8];
	xor.b32  	%r966, %r966, %r816;
	ld.global.u32 	%r817, [%rd8+4];
	xor.b32  	%r965, %r965, %r817;
	ld.global.u32 	%r818, [%rd8+8];
	xor.b32  	%r964, %r964, %r818;
	ld.global.u32 	%r819, [%rd8+12];
	xor.b32  	%r963, %r963, %r819;
	ld.global.u32 	%r820, [%rd8+16];
	xor.b32  	%r962, %r962, %r820;
$L__BB1_82:
	and.b32  	%r822, %r812, 2;
	setp.eq.s32 	%p46, %r822, 0;
	@%p46 bra 	$L__BB1_84;
	ld.global.u32 	%r823, [%rd8+20];
	xor.b32  	%r966, %r966, %r823;
	ld.global.u32 	%r824, [%rd8+24];
	xor.b32  	%r965, %r965, %r824;
	ld.global.u32 	%r825, [%rd8+28];
	xor.b32  	%r964, %r964, %r825;
	ld.global.u32 	%r826, [%rd8+32];
	xor.b32  	%r963, %r963, %r826;
	ld.global.u32 	%r827, [%rd8+36];
	xor.b32  	%r962, %r962, %r827;
$L__BB1_84:
	and.b32  	%r829, %r812, 4;
	setp.eq.s32 	%p47, %r829, 0;
	@%p47 bra 	$L__BB1_86;
	ld.global.u32 	%r830, [%rd8+40];
	xor.b32  	%r966, %r966, %r830;
	ld.global.u32 	%r831, [%rd8+44];
	xor.b32  	%r965, %r965, %r831;
	ld.global.u32 	%r832, [%rd8+48];
	xor.b32  	%r964, %r964, %r832;
	ld.global.u32 	%r833, [%rd8+52];
	xor.b32  	%r963, %r963, %r833;
	ld.global.u32 	%r834, [%rd8+56];
	xor.b32  	%r962, %r962, %r834;
$L__BB1_86:
	and.b32  	%r836, %r812, 8;
	setp.eq.s32 	%p48, %r836, 0;
	@%p48 bra 	$L__BB1_88;
	ld.global.u32 	%r837, [%rd8+60];
	xor.b32  	%r966, %r966, %r837;
	ld.global.u32 	%r838, [%rd8+64];
	xor.b32  	%r965, %r965, %r838;
	ld.global.u32 	%r839, [%rd8+68];
	xor.b32  	%r964, %r964, %r839;
	ld.global.u32 	%r840, [%rd8+72];
	xor.b32  	%r963, %r963, %r840;
	ld.global.u32 	%r841, [%rd8+76];
	xor.b32  	%r962, %r962, %r841;
$L__BB1_88:
	and.b32  	%r843, %r812, 16;
	setp.eq.s32 	%p49, %r843, 0;
	@%p49 bra 	$L__BB1_90;
	ld.global.u32 	%r844, [%rd8+80];
	xor.b32  	%r966, %r966, %r844;
	ld.global.u32 	%r845, [%rd8+84];
	xor.b32  	%r965, %r965, %r845;
	ld.global.u32 	%r846, [%rd8+88];
	xor.b32  	%r964, %r964, %r846;
	ld.global.u32 	%r847, [%rd8+92];
	xor.b32  	%r963, %r963, %r847;
	ld.global.u32 	%r848, [%rd8+96];
	xor.b32  	%r962, %r962, %r848;
$L__BB1_90:
	and.b32  	%r850, %r812, 32;
	setp.eq.s32 	%p50, %r850, 0;
	@%p50 bra 	$L__BB1_92;
	ld.global.u32 	%r851, [%rd8+100];
	xor.b32  	%r966, %r966, %r851;
	ld.global.u32 	%r852, [%rd8+104];
	xor.b32  	%r965, %r965, %r852;
	ld.global.u32 	%r853, [%rd8+108];
	xor.b32  	%r964, %r964, %r853;
	ld.global.u32 	%r854, [%rd8+112];
	xor.b32  	%r963, %r963, %r854;
	ld.global.u32 	%r855, [%rd8+116];
	xor.b32  	%r962, %r962, %r855;
$L__BB1_92:
	and.b32  	%r857, %r812, 64;
	setp.eq.s32 	%p51, %r857, 0;
	@%p51 bra 	$L__BB1_94;
	ld.global.u32 	%r858, [%rd8+120];
	xor.b32  	%r966, %r966, %r858;
	ld.global.u32 	%r859, [%rd8+124];
	xor.b32  	%r965, %r965, %r859;
	ld.global.u32 	%r860, [%rd8+128];
	xor.b32  	%r964, %r964, %r860;
	ld.global.u32 	%r861, [%rd8+132];
	xor.b32  	%r963, %r963, %r861;
	ld.global.u32 	%r862, [%rd8+136];
	xor.b32  	%r962, %r962, %r862;
$L__BB1_94:
	and.b32  	%r864, %r812, 128;
	setp.eq.s32 	%p52, %r864, 0;
	@%p52 bra 	$L__BB1_96;
	ld.global.u32 	%r865, [%rd8+140];
	xor.b32  	%r966, %r966, %r865;
	ld.global.u32 	%r866, [%rd8+144];
	xor.b32  	%r965, %r965, %r866;
	ld.global.u32 	%r867, [%rd8+148];
	xor.b32  	%r964, %r964, %r867;
	ld.global.u32 	%r868, [%rd8+152];
	xor.b32  	%r963, %r963, %r868;
	ld.global.u32 	%r869, [%rd8+156];
	xor.b32  	%r962, %r962, %r869;
$L__BB1_96:
	and.b32  	%r871, %r812, 256;
	setp.eq.s32 	%p53, %r871, 0;
	@%p53 bra 	$L__BB1_98;
	ld.global.u32 	%r872, [%rd8+160];
	xor.b32  	%r966, %r966, %r872;
	ld.global.u32 	%r873, [%rd8+164];
	xor.b32  	%r965, %r965, %r873;
	ld.global.u32 	%r874, [%rd8+168];
	xor.b32  	%r964, %r964, %r874;
	ld.global.u32 	%r875, [%rd8+172];
	xor.b32  	%r963, %r963, %r875;
	ld.global.u32 	%r876, [%rd8+176];
	xor.b32  	%r962, %r962, %r876;
$L__BB1_98:
	and.b32  	%r878, %r812, 512;
	setp.eq.s32 	%p54, %r878, 0;
	@%p54 bra 	$L__BB1_100;
	ld.global.u32 	%r879, [%rd8+180];
	xor.b32  	%r966, %r966, %r879;
	ld.global.u32 	%r880, [%rd8+184];
	xor.b32  	%r965, %r965, %r880;
	ld.global.u32 	%r881, [%rd8+188];
	xor.b32  	%r964, %r964, %r881;
	ld.global.u32 	%r882, [%rd8+192];
	xor.b32  	%r963, %r963, %r882;
	ld.global.u32 	%r883, [%rd8+196];
	xor.b32  	%r962, %r962, %r883;
$L__BB1_100:
	and.b32  	%r885, %r812, 1024;
	setp.eq.s32 	%p55, %r885, 0;
	@%p55 bra 	$L__BB1_102;
	ld.global.u32 	%r886, [%rd8+200];
	xor.b32  	%r966, %r966, %r886;
	ld.global.u32 	%r887, [%rd8+204];
	xor.b32  	%r965, %r965, %r887;
	ld.global.u32 	%r888, [%rd8+208];
	xor.b32  	%r964, %r964, %r888;
	ld.global.u32 	%r889, [%rd8+212];
	xor.b32  	%r963, %r963, %r889;
	ld.global.u32 	%r890, [%rd8+216];
	xor.b32  	%r962, %r962, %r890;
$L__BB1_102:
	and.b32  	%r892, %r812, 2048;
	setp.eq.s32 	%p56, %r892, 0;
	@%p56 bra 	$L__BB1_104;
	ld.global.u32 	%r893, [%rd8+220];
	xor.b32  	%r966, %r966, %r893;
	ld.global.u32 	%r894, [%rd8+224];
	xor.b32  	%r965, %r965, %r894;
	ld.global.u32 	%r895, [%rd8+228];
	xor.b32  	%r964, %r964, %r895;
	ld.global.u32 	%r896, [%rd8+232];
	xor.b32  	%r963, %r963, %r896;
	ld.global.u32 	%r897, [%rd8+236];
	xor.b32  	%r962, %r962, %r897;
$L__BB1_104:
	and.b32  	%r899, %r812, 4096;
	setp.eq.s32 	%p57, %r899, 0;
	@%p57 bra 	$L__BB1_106;
	ld.global.u32 	%r900, [%rd8+240];
	xor.b32  	%r966, %r966, %r900;
	ld.global.u32 	%r901, [%rd8+244];
	xor.b32  	%r965, %r965, %r901;
	ld.global.u32 	%r902, [%rd8+248];
	xor.b32  	%r964, %r964, %r902;
	ld.global.u32 	%r903, [%rd8+252];
	xor.b32  	%r963, %r963, %r903;
	ld.global.u32 	%r904, [%rd8+256];
	xor.b32  	%r962, %r962, %r904;
$L__BB1_106:
	and.b32  	%r906, %r812, 8192;
	setp.eq.s32 	%p58, %r906, 0;
	@%p58 bra 	$L__BB1_108;
	ld.global.u32 	%r907, [%rd8+260];
	xor.b32  	%r966, %r966, %r907;
	ld.global.u32 	%r908, [%rd8+264];
	xor.b32  	%r965, %r965, %r908;
	ld.global.u32 	%r909, [%rd8+268];
	xor.b32  	%r964, %r964, %r909;
	ld.global.u32 	%r910, [%rd8+272];
	xor.b32  	%r963, %r963, %r910;
	ld.global.u32 	%r911, [%rd8+276];
	xor.b32  	%r962, %r962, %r911;
$L__BB1_108:
	and.b32  	%r913, %r812, 16384;
	setp.eq.s32 	%p59, %r913, 0;
	@%p59 bra 	$L__BB1_110;
	ld.global.u32 	%r914, [%rd8+280];
	xor.b32  	%r966, %r966, %r914;
	ld.global.u32 	%r915, [%rd8+284];
	xor.b32  	%r965, %r965, %r915;
	ld.global.u32 	%r916, [%rd8+288];
	xor.b32  	%r964, %r964, %r916;
	ld.global.u32 	%r917, [%rd8+292];
	xor.b32  	%r963, %r963, %r917;
	ld.global.u32 	%r918, [%rd8+296];
	xor.b32  	%r962, %r962, %r918;
$L__BB1_110:
	and.b32  	%r920, %r812, 32768;
	setp.eq.s32 	%p60, %r920, 0;
	@%p60 bra 	$L__BB1_112;
	ld.global.u32 	%r921, [%rd8+300];
	xor.b32  	%r966, %r966, %r921;
	ld.global.u32 	%r922, [%rd8+304];
	xor.b32  	%r965, %r965, %r922;
	ld.global.u32 	%r923, [%rd8+308];
	xor.b32  	%r964, %r964, %r923;
	ld.global.u32 	%r924, [%rd8+312];
	xor.b32  	%r963, %r963, %r924;
	ld.global.u32 	%r925, [%rd8+316];
	xor.b32  	%r962, %r962, %r925;
$L__BB1_112:
	add.s32 	%r1145, %r1145, 16;
	setp.ne.s32 	%p61, %r1145, 32;
	@%p61 bra 	$L__BB1_80;
	mad.lo.s32 	%r926, %r1139, -31, %r368;
	add.s32 	%r1139, %r926, 1;
	setp.ne.s32 	%p62, %r1139, 5;
	@%p62 bra 	$L__BB1_79;
	st.local.u32 	[%rd1+4], %r966;
	st.local.v2.u32 	[%rd1+8], {%r965, %r964};
	st.local.v2.u32 	[%rd1+16], {%r963, %r962};
$L__BB1_115:
	shr.u64 	%rd29, %rd3, 2;
	add.s32 	%r949, %r949, 1;
	setp.gt.u64 	%p63, %rd3, 3;
	@%p63 bra 	$L__BB1_3;
$L__BB1_116:
	setp.ge.s32 	%p64, %r1242, %r560;
	@%p64 bra 	$L__BB1_119;
	cvta.to.global.u64 	%rd26, %rd12;
	mul.wide.s32 	%rd27, %r1242, 4;
	add.s64 	%rd10, %rd26, %rd27;
	cvta.to.global.u64 	%rd28, %rd13;
	add.s64 	%rd11, %rd28, %rd27;
	mov.u32 	%r928, %nctaid.x;
	mul.lo.s32 	%r548, %r1, %r928;
	mov.b32 	%r1236, 832819609;
$L__BB1_118:
	mov.u32 	%r552, %r964;
	mov.u32 	%r551, %r963;
	mov.u32 	%r964, %r962;
	shr.u32 	%r929, %r966, 2;
	xor.b32  	%r930, %r929, %r966;
	shl.b32 	%r931, %r964, 4;
	shl.b32 	%r932, %r930, 1;
	xor.b32  	%r933, %r932, %r931;
	xor.b32  	%r934, %r933, %r930;
	xor.b32  	%r963, %r934, %r964;
	add.s32 	%r935, %r1236, %r963;
	add.s32 	%r936, %r935, -362437;
	cvt.rn.f32.u32 	%f1, %r936;
	fma.rn.f32 	%f2, %f1, 0f2F800000, 0f2F000000;
	st.global.f32 	[%rd10], %f2;
	shr.u32 	%r937, %r965, 2;
	xor.b32  	%r938, %r937, %r965;
	shl.b32 	%r939, %r963, 4;
	shl.b32 	%r940, %r938, 1;
	xor.b32  	%r941, %r940, %r939;
	xor.b32  	%r942, %r941, %r938;
	xor.b32  	%r962, %r942, %r963;
	add.s32 	%r943, %r1236, %r962;
	cvt.rn.f32.u32 	%f3, %r943;
	fma.rn.f32 	%f4, %f3, 0f2F800000, 0f2F000000;
	st.global.f32 	[%rd11], %f4;
	add.s32 	%r1242, %r1242, %r548;
	add.s32 	%r1236, %r1236, 724874;
	setp.lt.s32 	%p65, %r1242, %r560;
	mov.u32 	%r965, %r551;
	mov.u32 	%r966, %r552;
	@%p65 bra 	$L__BB1_118;
$L__BB1_119:
	ret;

}


// ===== COMPILED SASS (sm_100) =====

	.target	sm_100

	.elftype	@"ET_EXEC"


//--------------------- .note.nv.tkinfo           --------------------------
	.section	.note.nv.tkinfo,"",@"SHT_NOTE"
	.sectionflags	@"SHF_NOTE_NV_TKINFO"
	.tkinfo
        /*0018*/ 	.word	0x00000002
        /*0030*/ 	.string	""
        /*0030*/ 	.string	"ptxas"
        /*0030*/ 	.string	"Cuda compilation tools, release 13.0, V13.0.88"
        /*0030*/ 	.string	"Build cuda_13.0.r13.0/compiler.36424714_0"
        /*0030*/ 	.string	"-arch sm_100 -m 64 "



//--------------------- .note.nv.cuinfo           --------------------------
	.section	.note.nv.cuinfo,"",@"SHT_NOTE"
	.sectionflags	@"SHF_NOTE_NV_CUINFO"
        /*0018*/ 	.short	0x0002
        /*001a*/ 	.short	0x0064
        /*001c*/ 	.short	0x0082
	.zero		2


//--------------------- .nv.info                  --------------------------
	.section	.nv.info,"",@"SHT_CUDA_INFO"
	.align	4


	//----- nvinfo : EIATTR_REGCOUNT
	.align		4
        /*0000*/ 	.byte	0x04, 0x2f
        /*0002*/ 	.short	(.L_10 - .L_9)
	.align		4
.L_9:
        /*0004*/ 	.word	index@(_Z12innerProductPfS_S_i)
        /*0008*/ 	.word	0x00000020


	//----- nvinfo : EIATTR_FRAME_SIZE
	.align		4
.L_10:
        /*000c*/ 	.byte	0x04, 0x11
        /*000e*/ 	.short	(.L_12 - .L_11)
	.align		4
.L_11:
        /*0010*/ 	.word	index@(_Z12innerProductPfS_S_i)
        /*0014*/ 	.word	0x00000000


	//----- nvinfo : EIATTR_REGCOUNT
	.align		4
.L_12:
        /*0018*/ 	.byte	0x04, 0x2f
        /*001a*/ 	.short	(.L_14 - .L_13)
	.align		4
.L_13:
        /*001c*/ 	.word	index@(_Z10initRandomPfS_i)
        /*0020*/ 	.word	0x00000020


	//----- nvinfo : EIATTR_FRAME_SIZE
	.align		4
.L_14:
        /*0024*/ 	.byte	0x04, 0x11
        /*0026*/ 	.short	(.L_16 - .L_15)
	.align		4
.L_15:
        /*0028*/ 	.word	index@(_Z10initRandomPfS_i)
        /*002c*/ 	.word	0x00000030


	//----- nvinfo : EIATTR_MIN_STACK_SIZE
	.align		4
.L_16:
        /*0030*/ 	.byte	0x04, 0x12
        /*0032*/ 	.short	(.L_18 - .L_17)
	.align		4
.L_17:
        /*0034*/ 	.word	index@(_Z10initRandomPfS_i)
        /*0038*/ 	.word	0x00000030


	//----- nvinfo : EIATTR_MIN_STACK_SIZE
	.align		4
.L_18:
        /*003c*/ 	.byte	0x04, 0x12
        /*003e*/ 	.short	(.L_20 - .L_19)
	.align		4
.L_19:
        /*0040*/ 	.word	index@(_Z12innerProductPfS_S_i)
        /*0044*/ 	.word	0x00000000
.L_20:


//--------------------- .nv.compat                --------------------------
	.section	.nv.compat,"",@"SHT_CUDA_COMPAT_INFO"
	.align	4
        /*0000*/ 	.byte	0x02, 0x09, 0x00, 0x00, 0x02, 0x02, 0x01, 0x00, 0x02, 0x05, 0x05, 0x00, 0x03, 0x07, 0x01, 0x01
        /*0010*/ 	.byte	0x02, 0x03, 0x00, 0x00, 0x02, 0x06, 0x01, 0x00, 0x04, 0x0b, 0x08, 0x00, 0x09, 0x00, 0x00, 0x00
        /*0020*/ 	.byte	0x00, 0x00, 0x00, 0x00


//--------------------- .nv.info._Z10initRandomPfS_i --------------------------
	.section	.nv.info._Z10initRandomPfS_i,"",@"SHT_CUDA_INFO"
	.sectionflags	@""
	.align	4


	//----- nvinfo : EIATTR_CUDA_API_VERSION
	.align		4
        /*0000*/ 	.byte	0x04, 0x37
        /*0002*/ 	.short	(.L_22 - .L_21)
.L_21:
        /*0004*/ 	.word	0x00000082


	//----- nvinfo : EIATTR_KPARAM_INFO
	.align		4
.L_22:
        /*0008*/ 	.byte	0x04, 0x17
        /*000a*/ 	.short	(.L_24 - .L_23)
.L_23:
        /*000c*/ 	.word	0x00000000
        /*0010*/ 	.short	0x0002
        /*0012*/ 	.short	0x0010
        /*0014*/ 	.byte	0x00, 0xf0, 0x11, 0x00


	//----- nvinfo : EIATTR_KPARAM_INFO
	.align		4
.L_24:
        /*0018*/ 	.byte	0x04, 0x17
        /*001a*/ 	.short	(.L_26 - .L_25)
.L_25:
        /*001c*/ 	.word	0x00000000
        /*0020*/ 	.short	0x0001
        /*0022*/ 	.short	0x0008
        /*0024*/ 	.byte	0x00, 0xf5, 0x21, 0x00


	//----- nvinfo : EIATTR_KPARAM_INFO
	.align		4
.L_26:
        /*0028*/ 	.byte	0x04, 0x17
        /*002a*/ 	.short	(.L_28 - .L_27)
.L_27:
        /*002c*/ 	.word	0x00000000
        /*0030*/ 	.short	0x0000
        /*0032*/ 	.short	0x0000
        /*0034*/ 	.byte	0x00, 0xf5, 0x21, 0x00


	//----- nvinfo : EIATTR_SPARSE_MMA_MASK
	.align		4
.L_28:
        /*0038*/ 	.byte	0x03, 0x50
        /*003a*/ 	.short	0x0000


	//----- nvinfo : EIATTR_MAXREG_COUNT
	.align		4
        /*003c*/ 	.byte	0x03, 0x1b
        /*003e*/ 	.short	0x00ff


	//----- nvinfo : EIATTR_MERCURY_ISA_VERSION
	.align		4
        /*0040*/ 	.byte	0x03, 0x5f
        /*0042*/ 	.short	0x0101


	//----- nvinfo : EIATTR_VRC_CTA_INIT_COUNT
	.align		4
        /*0044*/ 	.byte	0x02, 0x4a
	.zero		1
	.zero		1


	//----- nvinfo : EIATTR_EXIT_INSTR_OFFSETS
	.align		4
        /*0048*/ 	.byte	0x04, 0x1c
        /*004a*/ 	.short	(.L_30 - .L_29)


	//   ....[0]....
.L_29:
        /*004c*/ 	.word	0x00002750


	//   ....[1]....
        /*0050*/ 	.word	0x00002a10


	//----- nvinfo : EIATTR_CRS_STACK_SIZE
	.align		4
.L_30:
        /*0054*/ 	.byte	0x04, 0x1e
        /*0056*/ 	.short	(.L_32 - .L_31)
.L_31:
        /*0058*/ 	.word	0x00000000


	//----- nvinfo : EIATTR_CBANK_PARAM_SIZE
	.align		4
.L_32:
        /*005c*/ 	.byte	0x03, 0x19
        /*005e*/ 	.short	0x0014


	//----- nvinfo : EIATTR_PARAM_CBANK
	.align		4
        /*0060*/ 	.byte	0x04, 0x0a
        /*0062*/ 	.short	(.L_34 - .L_33)
	.align		4
.L_33:
        /*0064*/ 	.word	index@(.nv.constant0._Z10initRandomPfS_i)
        /*0068*/ 	.short	0x0380
        /*006a*/ 	.short	0x0014


	//----- nvinfo : EIATTR_SW_WAR
	.align		4
.L_34:
        /*006c*/ 	.byte	0x04, 0x36
        /*006e*/ 	.short	(.L_36 - .L_35)
.L_35:
        /*0070*/ 	.word	0x00000008
.L_36:


//--------------------- .nv.info._Z12innerProductPfS_S_i --------------------------
	.section	.nv.info._Z12innerProductPfS_S_i,"",@"SHT_CUDA_INFO"
	.sectionflags	@""
	.align	4


	//----- nvinfo : EIATTR_CUDA_API_VERSION
	.align		4
        /*0000*/ 	.byte	0x04, 0x37
        /*0002*/ 	.short	(.L_38 - .L_37)
.L_37:
        /*0004*/ 	.word	0x00000082


	//----- nvinfo : EIATTR_KPARAM_INFO
	.align		4
.L_38:
        /*0008*/ 	.byte	0x04, 0x17
        /*000a*/ 	.short	(.L_40 - .L_39)
.L_39:
        /*000c*/ 	.word	0x00000000
        /*0010*/ 	.short	0x0003
        /*0012*/ 	.short	0x0018
        /*0014*/ 	.byte	0x00, 0xf0, 0x11, 0x00


	//----- nvinfo : EIATTR_KPARAM_INFO
	.align		4
.L_40:
        /*0018*/ 	.byte	0x04, 0x17
        /*001a*/ 	.short	(.L_42 - .L_41)
.L_41:
        /*001c*/ 	.word	0x00000000
        /*0020*/ 	.short	0x0002
        /*0022*/ 	.short	0x0010
        /*0024*/ 	.byte	0x00, 0xf5, 0x21, 0x00


	//----- nvinfo : EIATTR_KPARAM_INFO
	.align		4
.L_42:
        /*0028*/ 	.byte	0x04, 0x17
        /*002a*/ 	.short	(.L_44 - .L_43)
.L_43:
        /*002c*/ 	.word	0x00000000
        /*0030*/ 	.short	0x0001
        /*0032*/ 	.short	0x0008
        /*0034*/ 	.byte	0x00, 0xf5, 0x21, 0x00


	//----- nvinfo : EIATTR_KPARAM_INFO
	.align		4
.L_44:
        /*0038*/ 	.byte	0x04, 0x17
        /*003a*/ 	.short	(.L_46 - .L_45)
.L_45:
        /*003c*/ 	.word	0x00000000
        /*0040*/ 	.short	0x0000
        /*0042*/ 	.short	0x0000
        /*0044*/ 	.byte	0x00, 0xf5, 0x21, 0x00


	//----- nvinfo : EIATTR_SPARSE_MMA_MASK
	.align		4
.L_46:
        /*0048*/ 	.byte	0x03, 0x50
        /*004a*/ 	.short	0x0000


	//----- nvinfo : EIATTR_MAXREG_COUNT
	.align		4
        /*004c*/ 	.byte	0x03, 0x1b
        /*004e*/ 	.short	0x00ff


	//----- nvinfo : EIATTR_MERCURY_ISA_VERSION
	.align		4
        /*0050*/ 	.byte	0x03, 0x5f
        /*0052*/ 	.short	0x0101


	//----- nvinfo : EIATTR_VRC_CTA_INIT_COUNT
	.align		4
        /*0054*/ 	.byte	0x02, 0x4a
	.zero		1
	.zero		1


	//----- nvinfo : EIATTR_EXIT_INSTR_OFFSETS
	.align		4
        /*0058*/ 	.byte	0x04, 0x1c
        /*005a*/ 	.short	(.L_48 - .L_47)


	//   ....[0]....
.L_47:
        /*005c*/ 	.word	0x00001320


	//----- nvinfo : EIATTR_CRS_STACK_SIZE
	.align		4
.L_48:
        /*0060*/ 	.byte	0x04, 0x1e
        /*0062*/ 	.short	(.L_50 - .L_49)
.L_49:
        /*0064*/ 	.word	0x00000000


	//----- nvinfo : EIATTR_CBANK_PARAM_SIZE
	.align		4
.L_50:
        /*0068*/ 	.byte	0x03, 0x19
        /*006a*/ 	.short	0x001c


	//----- nvinfo : EIATTR_PARAM_CBANK
	.align		4
        /*006c*/ 	.byte	0x04, 0x0a
        /*006e*/ 	.short	(.L_52 - .L_51)
	.align		4
.L_51:
        /*0070*/ 	.word	index@(.nv.constant0._Z12innerProductPfS_S_i)
        /*0074*/ 	.short	0x0380
        /*0076*/ 	.short	0x001c


	//----- nvinfo : EIATTR_SW_WAR
	.align		4
.L_52:
        /*0078*/ 	.byte	0x04, 0x36
        /*007a*/ 	.short	(.L_54 - .L_53)
.L_53:
        /*007c*/ 	.word	0x00000008
.L_54:


//--------------------- .nv.callgraph             --------------------------
	.section	.nv.callgraph,"",@"SHT_CUDA_CALLGRAPH"
	.align	4
	.sectionentsize	8
	.align		4
        /*0000*/ 	.word	0x00000000
	.align		4
        /*0004*/ 	.word	0xffffffff
	.align		4
        /*0008*/ 	.word	0x00000000
	.align		4
        /*000c*/ 	.word	0xfffffffe
	.align		4
        /*0010*/ 	.word	0x00000000
	.align		4
        /*0014*/ 	.word	0xfffffffd
	.align		4
        /*0018*/ 	.word	0x00000000
	.align		4
        /*001c*/ 	.word	0xfffffffc


//--------------------- .nv.constant4             --------------------------
	.section	.nv.constant4,"a",@progbits
	.align	8
	.align		8
.nv.constant4:
        /*0000*/ 	.dword	precalc_xorwow_matrix
	.align		8
        /*0008*/ 	.dword	precalc_xorwow_offset_matrix
	.align		8
        /*0010*/ 	.dword	mrg32k3aM1
	.align		8
        /*0018*/ 	.dword	mrg32k3aM2
	.align		8
        /*0020*/ 	.dword	mrg32k3aM1SubSeq
	.align		8
        /*0028*/ 	.dword	mrg32k3aM2SubSeq
	.align		8
        /*0030*/ 	.dword	mrg32k3aM1Seq
	.align		8
        /*0038*/ 	.dword	mrg32k3aM2Seq


//--------------------- .nv.constant3             --------------------------
	.section	.nv.constant3,"a",@progbits
	.align	8
.nv.constant3:
	.type		__cr_lgamma_table,@object
	.size		__cr_lgamma_table,(.L_8 - __cr_lgamma_table)
__cr_lgamma_table:
        /*0000*/ 	.byte	0x00, 0x00, 0x00, 0x00, 0x00, 0x00, 0x00, 0x00, 0x00, 0x00, 0x00, 0x00, 0x00, 0x00, 0x00, 0x00
        /*0010*/ 	.byte	0xef, 0x39, 0xfa, 0xfe, 0x42, 0x2e, 0xe6, 0x3f, 0x02, 0x20, 0x2a, 0xfa, 0x0b, 0xab, 0xfc, 0x3f
        /*0020*/ 	.byte	0xf9, 0x2c, 0x92, 0x7c, 0xa7, 0x6c, 0x09, 0x40, 0xc9, 0x79, 0x44, 0x3c, 0x64, 0x26, 0x13, 0x40
        /*0030*/ 	.byte	0xca, 0x01, 0xcf, 0x3a, 0x27, 0x51, 0x1a, 0x40, 0x30, 0xcc, 0x2d, 0xf3, 0xe1, 0x0c, 0x21, 0x40
        /*0040*/ 	.byte	0x0d, 0xb7, 0xfc, 0x82, 0x8e, 0x35, 0x25, 0x40
.L_8:


//--------------------- .text._Z10initRandomPfS_i --------------------------
	.section	.text._Z10initRandomPfS_i,"ax",@progbits
	.align	128
        .global         _Z10initRandomPfS_i
        .type           _Z10initRandomPfS_i,@function
        .size           _Z10initRandomPfS_i,(.L_x_28 - _Z10initRandomPfS_i)
        .other          _Z10initRandomPfS_i,@"STO_CUDA_ENTRY STV_DEFAULT"
_Z10initRandomPfS_i:
.text._Z10initRandomPfS_i:
[----:B------:R-:W0:Y:S01]  /*0000*/  LDC R1, c[0x0][0x37c] ;  /* 0x0000df00ff017b82 */ /* 0x000e220000000800 */
[----:B------:R-:W1:Y:S01]  /*0010*/  S2R R12, SR_TID.X ;  /* 0x00000000000c7919 */ /* 0x000e620000002100 */
[----:B------:R-:W1:Y:S01]  /*0020*/  LDCU UR6, c[0x0][0x360] ;  /* 0x00006c00ff0677ac */ /* 0x000e620008000800 */
[----:B------:R-:W-:Y:S01]  /*0030*/  BSSY.RECONVERGENT B0, `(.L_x_0) ;  /* 0x000026f000007945 */ /* 0x000fe20003800200 */
[----:B0-----:R-:W-:Y:S01]  /*0040*/  VIADD R1, R1, 0xffffffd0 ;  /* 0xffffffd001017836 */ /* 0x001fe20000000000 */
[----:B------:R-:W1:Y:S01]  /*0050*/  S2R R3, SR_CTAID.X ;  /* 0x0000000000037919 */ /* 0x000e620000002500 */
[----:B------:R-:W0:Y:S01]  /*0060*/  LDCU UR4, c[0x0][0x390] ;  /* 0x00007200ff0477ac */ /* 0x000e220008000800 */
[----:B------:R-:W2:Y:S01]  /*0070*/  LDCU.64 UR8, c[0x0][0x358] ;  /* 0x00006b00ff0877ac */ /* 0x000ea20008000a00 */
[----:B-1----:R-:W-:-:S05]  /*0080*/  IMAD R12, R3, UR6, R12 ;  /* 0x00000006030c7c24 */ /* 0x002fca000f8e020c */
[----:B0-----:R-:W-:-:S13]  /*0090*/  ISETP.GE.AND P0, PT, R12, UR4, PT ;  /* 0x000000040c007c0c */ /* 0x001fda000bf06270 */
[----:B--2---:R-:W-:Y:S05]  /*00a0*/  @P0 BRA `(.L_x_1) ;  /* 0x00000024009c0947 */ /* 0x004fea0003800000 */
[----:B------:R-:W-:Y:S01]  /*00b0*/  IMAD.MOV.U32 R6, RZ, RZ, 0x3198c20f ;  /* 0x3198c20fff067424 */ /* 0x000fe200078e00ff */
[----:B------:R-:W-:Y:S01]  /*00c0*/  ISETP.NE.AND P0, PT, R12, RZ, PT ;  /* 0x000000ff0c00720c */ /* 0x000fe20003f05270 */
[----:B------:R-:W-:Y:S02]  /*00d0*/  IMAD.MOV.U32 R7, RZ, RZ, 0x5efdb30c ;  /* 0x5efdb30cff077424 */ /* 0x000fe400078e00ff */
[----:B------:R-:W-:Y:S02]  /*00e0*/  IMAD.MOV.U32 R8, RZ, RZ, 0x423bb012 ;  /* 0x423bb012ff087424 */ /* 0x000fe400078e00ff */
[----:B------:R-:W-:Y:S01]  /*00f0*/  IMAD.MOV.U32 R9, RZ, RZ, -0x75bd8fc ;  /* 0xf8a42704ff097424 */ /* 0x000fe200078e00ff */
[----:B------:R0:W-:Y:S01]  /*0100*/  STL.64 [R1], R6 ;  /* 0x0000000601007387 */ /* 0x0001e20000100a00 */
[----:B------:R-:W-:Y:S02]  /*0110*/  IMAD.MOV.U32 R10, RZ, RZ, -0x23270784 ;  /* 0xdcd8f87cff0a7424 */ /* 0x000fe400078e00ff */
[----:B------:R-:W-:Y:S01]  /*0120*/  IMAD.MOV.U32 R11, RZ, RZ, 0x57fa2510 ;  /* 0x57fa2510ff0b7424 */ /* 0x000fe200078e00ff */
[----:B------:R0:W-:Y:S01]  /*0130*/  STL.64 [R1+0x8], R8 ;  /* 0x0000080801007387 */ /* 0x0001e20000100a00 */
[----:B------:R-:W-:-:S02]  /*0140*/  IMAD.MOV.U32 R0, RZ, RZ, 0x5efdb30c ;  /* 0x5efdb30cff007424 */ /* 0x000fc400078e00ff */
[----:B------:R-:W-:Y:S01]  /*0150*/  IMAD.MOV.U32 R5, RZ, RZ, -0x75bd8fc ;  /* 0xf8a42704ff057424 */ /* 0x000fe200078e00ff */
[----:B------:R0:W-:Y:S01]  /*0160*/  STL.64 [R1+0x10], R10 ;  /* 0x0000100a01007387 */ /* 0x0001e20000100a00 */
[----:B------:R-:W-:Y:S02]  /*0170*/  IMAD.MOV.U32 R4, RZ, RZ, 0x423bb012 ;  /* 0x423bb012ff047424 */ /* 0x000fe400078e00ff */
[----:B------:R-:W-:Y:S02]  /*0180*/  IMAD.MOV.U32 R3, RZ, RZ, 0x57fa2510 ;  /* 0x57fa2510ff037424 */ /* 0x000fe400078e00ff */
[----:B------:R-:W-:Y:S01]  /*0190*/  IMAD.MOV.U32 R2, RZ, RZ, -0x23270784 ;  /* 0xdcd8f87cff027424 */ /* 0x000fe200078e00ff */
[----:B------:R-:W-:Y:S06]  /*01a0*/  @!P0 BRA `(.L_x_1) ;  /* 0x00000024005c8947 */ /* 0x000fec0003800000 */
[--C-:B------:R-:W-:Y:S01]  /*01b0*/  SHF.R.S32.HI R14, RZ, 0x1f, R12.reuse ;  /* 0x0000001fff0e7819 */ /* 0x100fe2000001140c */
[----:B0-----:R-:W-:Y:S02]  /*01c0*/  IMAD.MOV.U32 R11, RZ, RZ, R12 ;  /* 0x000000ffff0b7224 */ /* 0x001fe400078e000c */
[----:B------:R-:W-:Y:S02]  /*01d0*/  IMAD.MOV.U32 R10, RZ, RZ, RZ ;  /* 0x000000ffff0a7224 */ /* 0x000fe400078e00ff */
[----:B------:R-:W-:Y:S02]  /*01e0*/  IMAD.MOV.U32 R0, RZ, RZ, 0x5efdb30c ;  /* 0x5efdb30cff007424 */ /* 0x000fe400078e00ff */
[----:B------:R-:W-:Y:S02]  /*01f0*/  IMAD.MOV.U32 R4, RZ, RZ, 0x423bb012 ;  /* 0x423bb012ff047424 */ /* 0x000fe400078e00ff */
[----:B------:R-:W-:Y:S02]  /*0200*/  IMAD.MOV.U32 R5, RZ, RZ, -0x75bd8fc ;  /* 0xf8a42704ff057424 */ /* 0x000fe400078e00ff */
[----:B------:R-:W-:-:S02]  /*0210*/  IMAD.MOV.U32 R2, RZ, RZ, -0x23270784 ;  /* 0xdcd8f87cff027424 */ /* 0x000fc400078e00ff */
[----:B------:R-:W-:-:S07]  /*0220*/  IMAD.MOV.U32 R3, RZ, RZ, 0x57fa2510 ;  /* 0x57fa2510ff037424 */ /* 0x000fce00078e00ff */
.L_x_10:
[----:B------:R-:W-:Y:S01]  /*0230*/  LOP3.LUT R6, R11, 0x3, RZ, 0xc0, !PT ;  /* 0x000000030b067812 */ /* 0x000fe200078ec0ff */
[----:B------:R-:W-:Y:S03]  /*0240*/  BSSY.RECONVERGENT B1, `(.L_x_2) ;  /* 0x0000247000017945 */ /* 0x000fe60003800200 */
[----:B------:R-:W-:-:S04]  /*0250*/  ISETP.NE.U32.AND P0, PT, R6, RZ, PT ;  /* 0x000000ff0600720c */ /* 0x000fc80003f05070 */
[----:B------:R-:W-:-:S13]  /*0260*/  ISETP.NE.AND.EX P0, PT, RZ, RZ, PT, P0 ;  /* 0x000000ffff00720c */ /* 0x000fda0003f05300 */
[----:B0-----:R-:W-:Y:S05]  /*0270*/  @!P0 BRA `(.L_x_3) ;  /* 0x00000024000c8947 */ /* 0x001fea0003800000 */
[----:B------:R-:W0:Y:S01]  /*0280*/  LDC.64 R8, c[0x4][RZ] ;  /* 0x01000000ff087b82 */ /* 0x000e220000000a00 */
[----:B------:R-:W-:Y:S01]  /*0290*/  IMAD.MOV.U32 R0, RZ, RZ, RZ ;  /* 0x000000ffff007224 */ /* 0x000fe200078e00ff */
[----:B------:R-:W-:Y:S01]  /*02a0*/  CS2R R2, SRZ ;  /* 0x0000000000027805 */ /* 0x000fe2000001ff00 */
[----:B------:R-:W-:Y:S01]  /*02b0*/  IMAD.MOV.U32 R16, RZ, RZ, RZ ;  /* 0x000000ffff107224 */ /* 0x000fe200078e00ff */
[----:B------:R-:W-:Y:S01]  /*02c0*/  CS2R R4, SRZ ;  /* 0x0000000000047805 */ /* 0x000fe2000001ff00 */
[----:B0-----:R-:W-:-:S07]  /*02d0*/  IMAD.WIDE.U32 R8, R10, 0xc80, R8 ;  /* 0x00000c800a087825 */ /* 0x001fce00078e0008 */
.L_x_5:
[----:B------:R-:W-:-:S06]  /*02e0*/  IMAD R13, R16, 0x4, R1 ;  /* 0x00000004100d7824 */ /* 0x000fcc00078e0201 */
[----:B------:R-:W5:Y:S01]  /*02f0*/  LDL R13, [R13+0x4] ;  /* 0x000004000d0d7983 */ /* 0x000f620000100800 */
[----:B------:R-:W-:-:S05]  /*0300*/  UMOV UR4, URZ ;  /* 0x000000ff00047c82 */ /* 0x000fca0008000000 */
.L_x_4:
[----:B-----5:R-:W-:Y:S01]  /*0310*/  SHF.R.U32.HI R21, RZ, UR4, R13 ;  /* 0x00000004ff157c19 */ /* 0x020fe2000801160d */
[----:B------:R-:W-:-:S03]  /*0320*/  IMAD.SHL.U32 R6, R16, 0x20, RZ ;  /* 0x0000002010067824 */ /* 0x000fc600078e00ff */
[----:B------:R-:W-:Y:S01]  /*0330*/  LOP3.LUT R7, R21, 0x1, RZ, 0xc0, !PT ;  /* 0x0000000115077812 */ /* 0x000fe200078ec0ff */
[----:B------:R-:W-:-:S03]  /*0340*/  VIADD R6, R6, UR4 ;  /* 0x0000000406067c36 */ /* 0x000fc60008000000 */
[----:B------:R-:W-:Y:S01]  /*0350*/  ISETP.NE.U32.AND P0, PT, R7, 0x1, PT ;  /* 0x000000010700780c */ /* 0x000fe20003f05070 */
[----:B------:R-:W-:-:S03]  /*0360*/  IMAD R7, R6, 0x5, RZ ;  /* 0x0000000506077824 */ /* 0x000fc600078e02ff */
[----:B------:R-:W-:Y:S01]  /*0370*/  R2P PR, R21, 0x7e ;  /* 0x0000007e15007804 */ /* 0x000fe20000000000 */
[----:B------:R-:W-:-:S08]  /*0380*/  IMAD.WIDE.U32 R6, R7, 0x4, R8 ;  /* 0x0000000407067825 */ /* 0x000fd000078e0008 */
[----:B------:R-:W2:Y:S04]  /*0390*/  @!P0 LDG.E R15, desc[UR8][R6.64] ;  /* 0x00000008060f8981 */ /* 0x000ea8000c1e1900 */
[----:B------:R-:W3:Y:S04]  /*03a0*/  @P1 LDG.E R17, desc[UR8][R6.64+0x14] ;  /* 0x0000140806111981 */ /* 0x000ee8000c1e1900 */
[----:B------:R-:W4:Y:S04]  /*03b0*/  @P2 LDG.E R19, desc[UR8][R6.64+0x28] ;  /* 0x0000280806132981 */ /* 0x000f28000c1e1900 */
[----:B------:R-:W4:Y:S04]  /*03c0*/  @P3 LDG.E R23, desc[UR8][R6.64+0x3c] ;  /* 0x00003c0806173981 */ /* 0x000f28000c1e1900 */
[----:B------:R-:W4:Y:S04]  /*03d0*/  @!P0 LDG.E R18, desc[UR8][R6.64+0x8] ;  /* 0x0000080806128981 */ /* 0x000f28000c1e1900 */
[----:B------:R-:W4:Y:S04]  /*03e0*/  @P4 LDG.E R25, desc[UR8][R6.64+0x50] ;  /* 0x0000500806194981 */ /* 0x000f28000c1e1900 */
[----:B------:R-:W4:Y:S04]  /*03f0*/  @!P0 LDG.E R20, desc[UR8][R6.64+0x10] ;  /* 0x0000100806148981 */ /* 0x000f28000c1e1900 */
[----:B------:R-:W4:Y:S04]  /*0400*/  @P1 LDG.E R22, desc[UR8][R6.64+0x1c] ;  /* 0x00001c0806161981 */ /* 0x000f28000c1e1900 */
[----:B------:R-:W4:Y:S04]  /*0410*/  @P1 LDG.E R24, desc[UR8][R6.64+0x24] ;  /* 0x0000240806181981 */ /* 0x000f28000c1e1900 */
[----:B------:R-:W4:Y:S01]  /*0420*/  @P6 LDG.E R27, desc[UR8][R6.64+0x78] ;  /* 0x00007808061b6981 */ /* 0x000f22000c1e1900 */
[----:B--2---:R-:W-:-:S03]  /*0430*/  @!P0 LOP3.LUT R0, R0, R15, RZ, 0x3c, !PT ;  /* 0x0000000f00008212 */ /* 0x004fc600078e3cff */
[----:B------:R-:W2:Y:S01]  /*0440*/  @!P0 LDG.E R15, desc[UR8][R6.64+0x4] ;  /* 0x00000408060f8981 */ /* 0x000ea2000c1e1900 */
[----:B---3--:R-:W-:-:S03]  /*0450*/  @P1 LOP3.LUT R0, R0, R17, RZ, 0x3c, !PT ;  /* 0x0000001100001212 */ /* 0x008fc600078e3cff */
[----:B------:R-:W3:Y:S01]  /*0460*/  @!P0 LDG.E R17, desc[UR8][R6.64+0xc] ;  /* 0x00000c0806118981 */ /* 0x000ee2000c1e1900 */
[----:B----4-:R-:W-:-:S03]  /*0470*/  @P2 LOP3.LUT R0, R0, R19, RZ, 0x3c, !PT ;  /* 0x0000001300002212 */ /* 0x010fc600078e3cff */
[----:B------:R-:W4:Y:S01]  /*0480*/  @P1 LDG.E R19, desc[UR8][R6.64+0x18] ;  /* 0x0000180806131981 */ /* 0x000f22000c1e1900 */
[----:B------:R-:W-:-:S03]  /*0490*/  @P3 LOP3.LUT R0, R0, R23, RZ, 0x3c, !PT ;  /* 0x0000001700003212 */ /* 0x000fc600078e3cff */
[----:B------:R-:W4:Y:S01]  /*04a0*/  @P5 LDG.E R23, desc[UR8][R6.64+0x64] ;  /* 0x0000640806175981 */ /* 0x000f22000c1e1900 */
[----:B------:R-:W-:-:S03]  /*04b0*/  @!P0 LOP3.LUT R5, R5, R18, RZ, 0x3c, !PT ;  /* 0x0000001205058212 */ /* 0x000fc600078e3cff */
[----:B------:R-:W4:Y:S01]  /*04c0*/  @P2 LDG.E R18, desc[UR8][R6.64+0x30] ;  /* 0x0000300806122981 */ /* 0x000f22000c1e1900 */
[----:B------:R-:W-:-:S03]  /*04d0*/  @P4 LOP3.LUT R0, R0, R25, RZ, 0x3c, !PT ;  /* 0x0000001900004212 */ /* 0x000fc600078e3cff */
[----:B------:R-:W4:Y:S01]  /*04e0*/  @P3 LDG.E R25, desc[UR8][R6.64+0x48] ;  /* 0x0000480806193981 */ /* 0x000f22000c1e1900 */
[----:B------:R-:W-:-:S03]  /*04f0*/  @!P0 LOP3.LUT R3, R3, R20, RZ, 0x3c, !PT ;  /* 0x0000001403038212 */ /* 0x000fc600078e3cff */
[----:B------:R-:W4:Y:S01]  /*0500*/  @P2 LDG.E R20, desc[UR8][R6.64+0x38] ;  /* 0x0000380806142981 */ /* 0x000f22000c1e1900 */
[----:B------:R-:W-:-:S03]  /*0510*/  @P1 LOP3.LUT R5, R5, R22, RZ, 0x3c, !PT ;  /* 0x0000001605051212 */ /* 0x000fc600078e3cff */
[----:B------:R-:W4:Y:S01]  /*0520*/  @P3 LDG.E R22, desc[UR8][R6.64+0x44] ;  /* 0x0000440806163981 */ /* 0x000f22000c1e1900 */
[----:B--2---:R-:W-:-:S03]  /*0530*/  @!P0 LOP3.LUT R4, R4, R15, RZ, 0x3c, !PT ;  /* 0x0000000f04048212 */ /* 0x004fc600078e3cff */
[----:B------:R-:W2:Y:S01]  /*0540*/  @P1 LDG.E R15, desc[UR8][R6.64+0x20] ;  /* 0x00002008060f1981 */ /* 0x000ea2000c1e1900 */
[----:B---3--:R-:W-:-:S03]  /*0550*/  @!P0 LOP3.LUT R2, R2, R17, RZ, 0x3c, !PT ;  /* 0x0000001102028212 */ /* 0x008fc600078e3cff */
[----:B------:R-:W3:Y:S01]  /*0560*/  @P2 LDG.E R17, desc[UR8][R6.64+0x2c] ;  /* 0x00002c0806112981 */ /* 0x000ee2000c1e1900 */
[----:B----4-:R-:W-:-:S03]  /*0570*/  @P1 LOP3.LUT R4, R4, R19, RZ, 0x3c, !PT ;  /* 0x0000001304041212 */ /* 0x010fc600078e3cff */
[----:B------:R-:W4:Y:S01]  /*0580*/  @P2 LDG.E R19, desc[UR8][R6.64+0x34] ;  /* 0x0000340806132981 */ /* 0x000f22000c1e1900 */
[----:B------:R-:W-:-:S03]  /*0590*/  @P5 LOP3.LUT R0, R0, R23, RZ, 0x3c, !PT ;  /* 0x0000001700005212 */ /* 0x000fc600078e3cff */
[----:B------:R-:W4:Y:S01]  /*05a0*/  @P3 LDG.E R23, desc[UR8][R6.64+0x40] ;  /* 0x0000400806173981 */ /* 0x000f22000c1e1900 */
[----:B------:R-:W-:Y:S02]  /*05b0*/  @P1 LOP3.LUT R3, R3, R24, RZ, 0x3c, !PT ;  /* 0x0000001803031212 */ /* 0x000fe400078e3cff */
[----:B------:R-:W-:Y:S01]  /*05c0*/  @P2 LOP3.LUT R5, R5, R18, RZ, 0x3c, !PT ;  /* 0x0000001205052212 */ /* 0x000fe200078e3cff */
[----:B------:R-:W4:Y:S04]  /*05d0*/  @P5 LDG.E R24, desc[UR8][R6.64+0x6c] ;  /* 0x00006c0806185981 */ /* 0x000f28000c1e1900 */
[----:B------:R-:W4:Y:S01]  /*05e0*/  @P3 LDG.E R18, desc[UR8][R6.64+0x4c] ;  /* 0x00004c0806123981 */ /* 0x000f22000c1e1900 */
[----:B------:R-:W-:-:S03]  /*05f0*/  @P2 LOP3.LUT R3, R3, R20, RZ, 0x3c, !PT ;  /* 0x0000001403032212 */ /* 0x000fc600078e3cff */
[----:B------:R-:W4:Y:S01]  /*0600*/  @P4 LDG.E R20, desc[UR8][R6.64+0x58] ;  /* 0x0000580806144981 */ /* 0x000f22000c1e1900 */
[----:B------:R-:W-:-:S03]  /*0610*/  @P3 LOP3.LUT R5, R5, R22, RZ, 0x3c, !PT ;  /* 0x0000001605053212 */ /* 0x000fc600078e3cff */
[----:B------:R-:W4:Y:S01]  /*0620*/  @P4 LDG.E R22, desc[UR8][R6.64+0x60] ;  /* 0x0000600806164981 */ /* 0x000f22000c1e1900 */
[----:B--2---:R-:W-:-:S03]  /*0630*/  @P1 LOP3.LUT R2, R2, R15, RZ, 0x3c, !PT ;  /* 0x0000000f02021212 */ /* 0x004fc600078e3cff */
[----:B------:R-:W2:Y:S01]  /*0640*/  @P4 LDG.E R15, desc[UR8][R6.64+0x54] ;  /* 0x00005408060f4981 */ /* 0x000ea2000c1e1900 */
[----:B---3--:R-:W-:-:S03]  /*0650*/  @P2 LOP3.LUT R4, R4, R17, RZ, 0x3c, !PT ;  /* 0x0000001104042212 */ /* 0x008fc600078e3cff */
[----:B------:R-:W3:Y:S01]  /*0660*/  @P4 LDG.E R17, desc[UR8][R6.64+0x5c] ;  /* 0x00005c0806114981 */ /* 0x000ee2000c1e1900 */
[----:B----4-:R-:W-:-:S03]  /*0670*/  @P2 LOP3.LUT R2, R2, R19, RZ, 0x3c, !PT ;  /* 0x0000001302022212 */ /* 0x010fc600078e3cff */
[----:B------:R-:W4:Y:S01]  /*0680*/  @P5 LDG.E R19, desc[UR8][R6.64+0x68] ;  /* 0x0000680806135981 */ /* 0x000f22000c1e1900 */
[----:B------:R-:W-:-:S03]  /*0690*/  @P3 LOP3.LUT R4, R4, R23, RZ, 0x3c, !PT ;  /* 0x0000001704043212 */ /* 0x000fc600078e3cff */
[----:B------:R-:W4:Y:S01]  /*06a0*/  @P5 LDG.E R23, desc[UR8][R6.64+0x70] ;  /* 0x0000700806175981 */ /* 0x000f22000c1e1900 */
[----:B------:R-:W-:Y:S02]  /*06b0*/  LOP3.LUT P0, RZ, R21, 0x80, RZ, 0xc0, !PT ;  /* 0x0000008015ff7812 */ /* 0x000fe4000780c0ff */
[----:B------:R-:W-:Y:S02]  /*06c0*/  @P3 LOP3.LUT R2, R2, R25, RZ, 0x3c, !PT ;  /* 0x0000001902023212 */ /* 0x000fe400078e3cff */
[----:B------:R-:W-:Y:S02]  /*06d0*/  @P3 LOP3.LUT R3, R3, R18, RZ, 0x3c, !PT ;  /* 0x0000001203033212 */ /* 0x000fe400078e3cff */
[----:B------:R-:W4:Y:S01]  /*06e0*/  @P5 LDG.E R18, desc[UR8][R6.64+0x74] ;  /* 0x0000740806125981 */ /* 0x000f22000c1e1900 */
[----:B------:R-:W-:-:S03]  /*06f0*/  @P4 LOP3.LUT R5, R5, R20, RZ, 0x3c, !PT ;  /* 0x0000001405054212 */ /* 0x000fc600078e3cff */
[----:B------:R-:W4:Y:S01]  /*0700*/  @P6 LDG.E R20, desc[UR8][R6.64+0x80] ;  /* 0x0000800806146981 */ /* 0x000f22000c1e1900 */
[----:B------:R-:W-:-:S03]  /*0710*/  @P4 LOP3.LUT R3, R3, R22, RZ, 0x3c, !PT ;  /* 0x0000001603034212 */ /* 0x000fc600078e3cff */
[----:B------:R-:W4:Y:S01]  /*0720*/  @P6 LDG.E R22, desc[UR8][R6.64+0x88] ;  /* 0x0000880806166981 */ /* 0x000f22000c1e1900 */
[----:B------:R-:W-:-:S03]  /*0730*/  @P5 LOP3.LUT R5, R5, R24, RZ, 0x3c, !PT ;  /* 0x0000001805055212 */ /* 0x000fc600078e3cff */
[----:B------:R-:W4:Y:S04]  /*0740*/  @P0 LDG.E R25, desc[UR8][R6.64+0x8c] ;  /* 0x00008c0806190981 */ /* 0x000f28000c1e1900 */
[----:B------:R-:W4:Y:S04]  /*0750*/  @P0 LDG.E R24, desc[UR8][R6.64+0x94] ;  /* 0x0000940806180981 */ /* 0x000f28000c1e1900 */
        /* <DEDUP_REMOVED lines=9> */
[----:B------:R-:W-:Y:S02]  /*07f0*/  @P6 LOP3.LUT R0, R0, R27, RZ, 0x3c, !PT ;  /* 0x0000001b00006212 */ /* 0x000fe400078e3cff */
[----:B------:R-:W-:Y:S02]  /*0800*/  @P5 LOP3.LUT R3, R3, R18, RZ, 0x3c, !PT ;  /* 0x0000001203035212 */ /* 0x000fe400078e3cff */
[----:B------:R-:W-:Y:S02]  /*0810*/  @P6 LOP3.LUT R5, R5, R20, RZ, 0x3c, !PT ;  /* 0x0000001405056212 */ /* 0x000fe400078e3cff */
[----:B------:R-:W-:Y:S02]  /*0820*/  @P6 LOP3.LUT R3, R3, R22, RZ, 0x3c, !PT ;  /* 0x0000001603036212 */ /* 0x000fe400078e3cff */
[----:B------:R-:W-:Y:S02]  /*0830*/  @P0 LOP3.LUT R0, R0, R25, RZ, 0x3c, !PT ;  /* 0x0000001900000212 */ /* 0x000fe400078e3cff */
[----:B------:R-:W-:-:S02]  /*0840*/  @P0 LOP3.LUT R5, R5, R24, RZ, 0x3c, !PT ;  /* 0x0000001805050212 */ /* 0x000fc400078e3cff */
[----:B------:R-:W-:Y:S02]  /*0850*/  @P0 LOP3.LUT R3, R3, R26, RZ, 0x3c, !PT ;  /* 0x0000001a03030212 */ /* 0x000fe400078e3cff */
[----:B--2---:R-:W-:Y:S02]  /*0860*/  @P6 LOP3.LUT R4, R4, R15, RZ, 0x3c, !PT ;  /* 0x0000000f04046212 */ /* 0x004fe400078e3cff */
[----:B---3--:R-:W-:Y:S02]  /*0870*/  @P6 LOP3.LUT R2, R2, R17, RZ, 0x3c, !PT ;  /* 0x0000001102026212 */ /* 0x008fe400078e3cff */
[----:B----4-:R-:W-:Y:S02]  /*0880*/  @P0 LOP3.LUT R4, R4, R19, RZ, 0x3c, !PT ;  /* 0x0000001304040212 */ /* 0x010fe400078e3cff */
[----:B------:R-:W-:Y:S02]  /*0890*/  @P0 LOP3.LUT R2, R2, R23, RZ, 0x3c, !PT ;  /* 0x0000001702020212 */ /* 0x000fe400078e3cff */
[----:B------:R-:W-:-:S13]  /*08a0*/  R2P PR, R21.B1, 0x7f ;  /* 0x0000007f15007804 */ /* 0x000fda0000001000 */
[----:B------:R-:W2:Y:S04]  /*08b0*/  @P0 LDG.E R20, desc[UR8][R6.64+0xb0] ;  /* 0x0000b00806140981 */ /* 0x000ea8000c1e1900 */
[----:B------:R-:W3:Y:S04]  /*08c0*/  @P0 LDG.E R19, desc[UR8][R6.64+0xa0] ;  /* 0x0000a00806130981 */ /* 0x000ee8000c1e1900 */
[----:B------:R-:W4:Y:S04]  /*08d0*/  @P0 LDG.E R23, desc[UR8][R6.64+0xa4] ;  /* 0x0000a40806170981 */ /* 0x000f28000c1e1900 */
        /* <DEDUP_REMOVED lines=18> */
[----:B------:R-:W-:Y:S01]  /*0a00*/  LOP3.LUT P0, RZ, R21, 0x8000, RZ, 0xc0, !PT ;  /* 0x0000800015ff7812 */ /* 0x000fe2000780c0ff */
[----:B------:R-:W4:Y:S04]  /*0a10*/  @P2 LDG.E R25, desc[UR8][R6.64+0xcc] ;  /* 0x0000cc0806192981 */ /* 0x000f28000c1e1900 */
[----:B------:R-:W4:Y:S01]  /*0a20*/  @P1 LDG.E R21, desc[UR8][R6.64+0xb8] ;  /* 0x0000b80806151981 */ /* 0x000f22000c1e1900 */
[----:B------:R-:W-:-:S03]  /*0a30*/  @P1 LOP3.LUT R0, R0, R27, RZ, 0x3c, !PT ;  /* 0x0000001b00001212 */ /* 0x000fc600078e3cff */
[----:B------:R-:W4:Y:S01]  /*0a40*/  @P6 LDG.E R27, desc[UR8][R6.64+0x118] ;  /* 0x00011808061b6981 */ /* 0x000f22000c1e1900 */
[----:B------:R-:W-:-:S03]  /*0a50*/  @P2 LOP3.LUT R0, R0, R29, RZ, 0x3c, !PT ;  /* 0x0000001d00002212 */ /* 0x000fc600078e3cff */
[----:B------:R-:W4:Y:S01]  /*0a60*/  @P0 LDG.E R28, desc[UR8][R6.64+0x13c] ;  /* 0x00013c08061c0981 */ /* 0x000f22000c1e1900 */
[----:B------:R-:W-:-:S03]  /*0a70*/  @P3 LOP3.LUT R0, R0, R17, RZ, 0x3c, !PT ;  /* 0x0000001100003212 */ /* 0x000fc600078e3cff */
[----:B------:R-:W4:Y:S01]  /*0a80*/  @P2 LDG.E R17, desc[UR8][R6.64+0xd4] ;  /* 0x0000d40806112981 */ /* 0x000f22000c1e1900 */
[----:B------:R-:W-:Y:S02]  /*0a90*/  @P4 LOP3.LUT R0, R0, R15, RZ, 0x3c, !PT ;  /* 0x0000000f00004212 */ /* 0x000fe400078e3cff */
[----:B------:R-:W-:Y:S01]  /*0aa0*/  @P1 LOP3.LUT R3, R3, R22, RZ, 0x3c, !PT ;  /* 0x0000001603031212 */ /* 0x000fe200078e3cff */
[----:B------:R-:W4:Y:S04]  /*0ab0*/  @P5 LDG.E R15, desc[UR8][R6.64+0x108] ;  /* 0x00010808060f5981 */ /* 0x000f28000c1e1900 */
[----:B------:R-:W4:Y:S01]  /*0ac0*/  @P3 LDG.E R22, desc[UR8][R6.64+0xe4] ;  /* 0x0000e40806163981 */ /* 0x000f22000c1e1900 */
[----:B--2---:R-:W-:-:S03]  /*0ad0*/  @P1 LOP3.LUT R5, R5, R20, RZ, 0x3c, !PT ;  /* 0x0000001405051212 */ /* 0x004fc600078e3cff */
[----:B------:R-:W2:Y:S01]  /*0ae0*/  @P4 LDG.E R20, desc[UR8][R6.64+0x100] ;  /* 0x0001000806144981 */ /* 0x000ea2000c1e1900 */
[----:B---3--:R-:W-:Y:S02]  /*0af0*/  @P5 LOP3.LUT R0, R0, R19, RZ, 0x3c, !PT ;  /* 0x0000001300005212 */ /* 0x008fe400078e3cff */
[----:B------:R-:W-:Y:S01]  /*0b00*/  @P2 LOP3.LUT R5, R5, R24, RZ, 0x3c, !PT ;  /* 0x0000001805052212 */ /* 0x000fe200078e3cff */
[----:B------:R-:W3:Y:S01]  /*0b10*/  @P3 LDG.E R19, desc[UR8][R6.64+0xe0] ;  /* 0x0000e00806133981 */ /* 0x000ee2000c1e1900 */
[----:B----4-:R-:W-:-:S03]  /*0b20*/  @P1 LOP3.LUT R2, R2, R23, RZ, 0x3c, !PT ;  /* 0x0000001702021212 */ /* 0x010fc600078e3cff */
[----:B------:R-:W4:Y:S04]  /*0b30*/  @P3 LDG.E R24, desc[UR8][R6.64+0xec] ;  /* 0x0000ec0806183981 */ /* 0x000f28000c1e1900 */
[----:B------:R-:W2:Y:S01]  /*0b40*/  @P4 LDG.E R23, desc[UR8][R6.64+0xf4] ;  /* 0x0000f40806174981 */ /* 0x000ea2000c1e1900 */
[----:B------:R-:W-:-:S03]  /*0b50*/  @P1 LOP3.LUT R4, R4, R21, RZ, 0x3c, !PT ;  /* 0x0000001504041212 */ /* 0x000fc600078e3cff */
[----:B------:R-:W2:Y:S01]  /*0b60*/  @P3 LDG.E R21, desc[UR8][R6.64+0xe8] ;  /* 0x0000e80806153981 */ /* 0x000ea2000c1e1900 */
[----:B------:R-:W-:Y:S02]  /*0b70*/  @P2 LOP3.LUT R3, R3, R18, RZ, 0x3c, !PT ;  /* 0x0000001203032212 */ /* 0x000fe400078e3cff */
[----:B------:R-:W-:Y:S01]  /*0b80*/  @P2 LOP3.LUT R4, R4, R25, RZ, 0x3c, !PT ;  /* 0x0000001904042212 */ /* 0x000fe200078e3cff */
[----:B------:R-:W2:Y:S04]  /*0b90*/  @P5 LDG.E R18, desc[UR8][R6.64+0x10c] ;  /* 0x00010c0806125981 */ /* 0x000ea8000c1e1900 */
[----:B------:R-:W2:Y:S01]  /*0ba0*/  @P4 LDG.E R25, desc[UR8][R6.64+0xfc] ;  /* 0x0000fc0806194981 */ /* 0x000ea2000c1e1900 */
[----:B------:R-:W-:-:S03]  /*0bb0*/  @P2 LOP3.LUT R2, R2, R17, RZ, 0x3c, !PT ;  /* 0x0000001102022212 */ /* 0x000fc600078e3cff */
[----:B------:R-:W2:Y:S01]  /*0bc0*/  @P5 LDG.E R17, desc[UR8][R6.64+0x110] ;  /* 0x0001100806115981 */ /* 0x000ea2000c1e1900 */
[----:B------:R-:W-:-:S03]  /*0bd0*/  @P3 LOP3.LUT R5, R5, R22, RZ, 0x3c, !PT ;  /* 0x0000001605053212 */ /* 0x000fc600078e3cff */
[----:B------:R-:W2:Y:S01]  /*0be0*/  @P5 LDG.E R22, desc[UR8][R6.64+0x114] ;  /* 0x0001140806165981 */ /* 0x000ea2000c1e1900 */
[----:B------:R-:W-:Y:S02]  /*0bf0*/  @P6 LOP3.LUT R0, R0, R27, RZ, 0x3c, !PT ;  /* 0x0000001b00006212 */ /* 0x000fe400078e3cff */
[----:B------:R-:W-:Y:S01]  /*0c00*/  @P4 LOP3.LUT R5, R5, R26, RZ, 0x3c, !PT ;  /* 0x0000001a05054212 */ /* 0x000fe200078e3cff */
[----:B------:R-:W2:Y:S04]  /*0c10*/  @P0 LDG.E R27, desc[UR8][R6.64+0x12c] ;  /* 0x00012c08061b0981 */ /* 0x000ea8000c1e1900 */
[----:B------:R-:W2:Y:S01]  /*0c20*/  @P0 LDG.E R26, desc[UR8][R6.64+0x134] ;  /* 0x00013408061a0981 */ /* 0x000ea2000c1e1900 */
[----:B---3--:R-:W-:-:S03]  /*0c30*/  @P3 LOP3.LUT R4, R4, R19, RZ, 0x3c, !PT ;  /* 0x0000001304043212 */ /* 0x008fc600078e3cff */
[----:B------:R-:W3:Y:S01]  /*0c40*/  @P6 LDG.E R19, desc[UR8][R6.64+0x11c] ;  /* 0x00011c0806136981 */ /* 0x000ee2000c1e1900 */
[----:B----4-:R-:W-:-:S03]  /*0c50*/  @P3 LOP3.LUT R3, R3, R24, RZ, 0x3c, !PT ;  /* 0x0000001803033212 */ /* 0x010fc600078e3cff */
[----:B------:R-:W4:Y:S01]  /*0c60*/  @P6 LDG.E R24, desc[UR8][R6.64+0x128] ;  /* 0x0001280806186981 */ /* 0x000f22000c1e1900 */
[----:B--2---:R-:W-:Y:S02]  /*0c70*/  @P4 LOP3.LUT R4, R4, R23, RZ, 0x3c, !PT ;  /* 0x0000001704044212 */ /* 0x004fe400078e3cff */
[----:B------:R-:W-:Y:S01]  /*0c80*/  @P4 LOP3.LUT R3, R3, R20, RZ, 0x3c, !PT ;  /* 0x0000001403034212 */ /* 0x000fe200078e3cff */
[----:B------:R-:W2:Y:S01]  /*0c90*/  @P0 LDG.E R23, desc[UR8][R6.64+0x138] ;  /* 0x0001380806170981 */ /* 0x000ea2000c1e1900 */
[----:B------:R-:W-:-:S03]  /*0ca0*/  @P5 LOP3.LUT R4, R4, R15, RZ, 0x3c, !PT ;  /* 0x0000000f04045212 */ /* 0x000fc600078e3cff */
[----:B------:R-:W2:Y:S01]  /*0cb0*/  @P6 LDG.E R20, desc[UR8][R6.64+0x120] ;  /* 0x0001200806146981 */ /* 0x000ea2000c1e1900 */
[----:B------:R-:W-:-:S03]  /*0cc0*/  @P3 LOP3.LUT R2, R2, R21, RZ, 0x3c, !PT ;  /* 0x0000001502023212 */ /* 0x000fc600078e3cff */
[----:B------:R-:W2:Y:S04]  /*0cd0*/  @P6 LDG.E R21, desc[UR8][R6.64+0x124] ;  /* 0x0001240806156981 */ /* 0x000ea8000c1e1900 */
[----:B------:R-:W2:Y:S01]  /*0ce0*/  @P0 LDG.E R15, desc[UR8][R6.64+0x130] ;  /* 0x00013008060f0981 */ /* 0x000ea2000c1e1900 */
[----:B------:R-:W-:Y:S01]  /*0cf0*/  UIADD3 UR4, UPT, UPT, UR4, 0x10, URZ ;  /* 0x0000001004047890 */ /* 0x000fe2000fffe0ff */
[----:B------:R-:W-:-:S03]  /*0d00*/  @P4 LOP3.LUT R2, R2, R25, RZ, 0x3c, !PT ;  /* 0x0000001902024212 */ /* 0x000fc600078e3cff */
[----:B------:R-:W-:Y:S01]  /*0d10*/  UISETP.NE.AND UP0, UPT, UR4, 0x20, UPT ;  /* 0x000000200400788c */ /* 0x000fe2000bf05270 */
[----:B------:R-:W-:Y:S02]  /*0d20*/  @P5 LOP3.LUT R5, R5, R18, RZ, 0x3c, !PT ;  /* 0x0000001205055212 */ /* 0x000fe400078e3cff */
[----:B------:R-:W-:Y:S02]  /*0d30*/  @P5 LOP3.LUT R2, R2, R17, RZ, 0x3c, !PT ;  /* 0x0000001102025212 */ /* 0x000fe400078e3cff */
[----:B------:R-:W-:Y:S02]  /*0d40*/  @P5 LOP3.LUT R3, R3, R22, RZ, 0x3c, !PT ;  /* 0x0000001603035212 */ /* 0x000fe400078e3cff */
[----:B------:R-:W-:Y:S02]  /*0d50*/  @P0 LOP3.LUT R0, R0, R27, RZ, 0x3c, !PT ;  /* 0x0000001b00000212 */ /* 0x000fe400078e3cff */
[----:B---3--:R-:W-:Y:S02]  /*0d60*/  @P6 LOP3.LUT R4, R4, R19, RZ, 0x3c, !PT ;  /* 0x0000001304046212 */ /* 0x008fe400078e3cff */
[----:B----4-:R-:W-:-:S04]  /*0d70*/  @P6 LOP3.LUT R3, R3, R24, RZ, 0x3c, !PT ;  /* 0x0000001803036212 */ /* 0x010fc800078e3cff */
[----:B------:R-:W-:Y:S02]  /*0d80*/  @P0 LOP3.LUT R3, R3, R28, RZ, 0x3c, !PT ;  /* 0x0000001c03030212 */ /* 0x000fe400078e3cff */
[----:B--2---:R-:W-:Y:S02]  /*0d90*/  @P6 LOP3.LUT R5, R5, R20, RZ, 0x3c, !PT ;  /* 0x0000001405056212 */ /* 0x004fe400078e3cff */
[----:B------:R-:W-:Y:S02]  /*0da0*/  @P6 LOP3.LUT R2, R2, R21, RZ, 0x3c, !PT ;  /* 0x0000001502026212 */ /* 0x000fe400078e3cff */
[----:B------:R-:W-:Y:S02]  /*0db0*/  @P0 LOP3.LUT R5, R5, R26, RZ, 0x3c, !PT ;  /* 0x0000001a05050212 */ /* 0x000fe400078e3cff */
[----:B------:R-:W-:Y:S02]  /*0dc0*/  @P0 LOP3.LUT R4, R4, R15, RZ, 0x3c, !PT ;  /* 0x0000000f04040212 */ /* 0x000fe400078e3cff */
[----:B------:R-:W-:Y:S01]  /*0dd0*/  @P0 LOP3.LUT R2, R2, R23, RZ, 0x3c, !PT ;  /* 0x0000001702020212 */ /* 0x000fe200078e3cff */
[----:B------:R-:W-:Y:S06]  /*0de0*/  BRA.U UP0, `(.L_x_4) ;  /* 0xfffffff500487547 */ /* 0x000fec000b83ffff */
[----:B------:R-:W-:-:S05]  /*0df0*/  VIADD R16, R16, 0x1 ;  /* 0x0000000110107836 */ /* 0x000fca0000000000 */
[----:B------:R-:W-:-:S13]  /*0e00*/  ISETP.NE.AND P0, PT, R16, 0x5, PT ;  /* 0x000000051000780c */ /* 0x000fda0003f05270 */
[----:B------:R-:W-:Y:S05]  /*0e10*/  @P0 BRA `(.L_x_5) ;  /* 0xfffffff400300947 */ /* 0x000fea000383ffff */
[----:B------:R-:W-:Y:S01]  /*0e20*/  LOP3.LUT R6, R11, 0x3, RZ, 0xc0, !PT ;  /* 0x000000030b067812 */ /* 0x000fe200078ec0ff */
[----:B------:R0:W-:Y:S03]  /*0e30*/  STL [R1+0x4], R0 ;  /* 0x0000040001007387 */ /* 0x0001e60000100800 */
[----:B------:R-:W-:Y:S01]  /*0e40*/  ISETP.NE.U32.AND P0, PT, R6, 0x1, PT ;  /* 0x000000010600780c */ /* 0x000fe20003f05070 */
[----:B------:R0:W-:Y:S03]  /*0e50*/  STL.64 [R1+0x8], R4 ;  /* 0x0000080401007387 */ /* 0x0001e60000100a00 */
[----:B------:R-:W-:Y:S01]  /*0e60*/  ISETP.NE.AND.EX P0, PT, RZ, RZ, PT, P0 ;  /* 0x000000ffff00720c */ /* 0x000fe20003f05300 */
[----:B------:R0:W-:-:S12]  /*0e70*/  STL.64 [R1+0x10], R2 ;  /* 0x0000100201007387 */ /* 0x0001d80000100a00 */
[----:B0-----:R-:W-:Y:S05]  /*0e80*/  @!P0 BRA `(.L_x_3) ;  /* 0x0000001800088947 */ /* 0x001fea0003800000 */
[----:B------:R-:W-:Y:S01]  /*0e90*/  UMOV UR4, URZ ;  /* 0x000000ff00047c82 */ /* 0x000fe20008000000 */
[----:B------:R-:W-:Y:S01]  /*0ea0*/  UMOV UR5, URZ ;  /* 0x000000ff00057c82 */ /* 0x000fe20008000000 */
[----:B------:R-:W-:Y:S02]  /*0eb0*/  IMAD.MOV.U32 R0, RZ, RZ, RZ ;  /* 0x000000ffff007224 */ /* 0x000fe400078e00ff */
[----:B------:R-:W-:Y:S02]  /*0ec0*/  IMAD.MOV.U32 R16, RZ, RZ, RZ ;  /* 0x000000ffff107224 */ /* 0x000fe400078e00ff */
[----:B------:R-:W-:Y:S02]  /*0ed0*/  IMAD.U32 R3, RZ, RZ, UR4 ;  /* 0x00000004ff037e24 */ /* 0x000fe4000f8e00ff */
[----:B------:R-:W-:Y:S02]  /*0ee0*/  IMAD.U32 R2, RZ, RZ, UR5 ;  /* 0x00000005ff027e24 */ /* 0x000fe4000f8e00ff */
[----:B------:R-:W-:-:S02]  /*0ef0*/  IMAD.U32 R5, RZ, RZ, UR4 ;  /* 0x00000004ff057e24 */ /* 0x000fc4000f8e00ff */
[----:B------:R-:W-:-:S07]  /*0f00*/  IMAD.U32 R4, RZ, RZ, UR5 ;  /* 0x00000005ff047e24 */ /* 0x000fce000f8e00ff */
.L_x_7:
[----:B------:R-:W-:-:S06]  /*0f10*/  IMAD R13, R16, 0x4, R1 ;  /* 0x00000004100d7824 */ /* 0x000fcc00078e0201 */
[----:B------:R-:W5:Y:S01]  /*0f20*/  LDL R13, [R13+0x4] ;  /* 0x000004000d0d7983 */ /* 0x000f620000100800 */
[----:B------:R-:W-:-:S05]  /*0f30*/  UMOV UR4, URZ ;  /* 0x000000ff00047c82 */ /* 0x000fca0008000000 */
.L_x_6:
        /* <DEDUP_REMOVED lines=183> */
[----:B0-----:R-:W-:Y:S05]  /*1ab0*/  @P0 BRA `(.L_x_3) ;  /* 0x0000000800fc0947 */ /* 0x001fea0003800000 */
        /* <DEDUP_REMOVED lines=8> */
.L_x_9:
[----:B------:R-:W-:-:S06]  /*1b40*/  IMAD R13, R16, 0x4, R1 ;  /* 0x00000004100d7824 */ /* 0x000fcc00078e0201 */
[----:B------:R-:W5:Y:S01]  /*1b50*/  LDL R13, [R13+0x4] ;  /* 0x000004000d0d7983 */ /* 0x000f620000100800 */
[----:B------:R-:W-:-:S05]  /*1b60*/  UMOV UR4, URZ ;  /* 0x000000ff00047c82 */ /* 0x000fca0008000000 */
.L_x_8:
        /* <DEDUP_REMOVED lines=177> */
[----:B------:R0:W-:Y:S04]  /*2680*/  STL [R1+0x4], R0 ;  /* 0x0000040001007387 */ /* 0x0001e80000100800 */
[----:B------:R0:W-:Y:S04]  /*2690*/  STL.64 [R1+0x8], R4 ;  /* 0x0000080401007387 */ /* 0x0001e80000100a00 */
[----:B------:R0:W-:Y:S02]  /*26a0*/  STL.64 [R1+0x10], R2 ;  /* 0x0000100201007387 */ /* 0x0001e40000100a00 */
.L_x_3:
[----:B------:R-:W-:Y:S05]  /*26b0*/  BSYNC.RECONVERGENT B1 ;  /* 0x0000000000017941 */ /* 0x000fea0003800200 */
.L_x_2:
[C---:B------:R-:W-:Y:S01]  /*26c0*/  ISETP.GT.U32.AND P0, PT, R11.reuse, 0x3, PT ;  /* 0x000000030b00780c */ /* 0x040fe20003f04070 */
[----:B------:R-:W-:Y:S01]  /*26d0*/  VIADD R10, R10, 0x1 ;  /* 0x000000010a0a7836 */ /* 0x000fe20000000000 */
[--C-:B------:R-:W-:Y:S02]  /*26e0*/  SHF.R.U64 R11, R11, 0x2, R14.reuse ;  /* 0x000000020b0b7819 */ /* 0x100fe4000000120e */
[----:B------:R-:W-:Y:S02]  /*26f0*/  ISETP.GT.U32.AND.EX P0, PT, R14, RZ, PT, P0 ;  /* 0x000000ff0e00720c */ /* 0x000fe40003f04100 */
[----:B------:R-:W-:-:S11]  /*2700*/  SHF.R.U32.HI R14, RZ, 0x2, R14 ;  /* 0x00000002ff0e7819 */ /* 0x000fd6000001160e */
[----:B------:R-:W-:Y:S05]  /*2710*/  @P0 BRA `(.L_x_10) ;  /* 0xffffffd800c40947 */ /* 0x000fea000383ffff */
.L_x_1:
[----:B------:R-:W-:Y:S05]  /*2720*/  BSYNC.RECONVERGENT B0 ;  /* 0x0000000000007941 */ /* 0x000fea0003800200 */
.L_x_0:
[----:B------:R-:W1:Y:S02]  /*2730*/  LDCU UR5, c[0x0][0x390] ;  /* 0x00007200ff0577ac */ /* 0x000e640008000800 */
[----:B-1----:R-:W-:-:S13]  /*2740*/  ISETP.GE.AND P0, PT, R12, UR5, PT ;  /* 0x000000050c007c0c */ /* 0x002fda000bf06270 */
[----:B------:R-:W-:Y:S05]  /*2750*/  @P0 EXIT ;  /* 0x000000000000094d */ /* 0x000fea0003800000 */
[----:B0-----:R-:W0:Y:S01]  /*2760*/  LDC.64 R10, c[0x0][0x380] ;  /* 0x0000e000ff0a7b82 */ /* 0x001e220000000a00 */
[----:B------:R-:W1:Y:S01]  /*2770*/  LDCU UR4, c[0x0][0x370] ;  /* 0x00006e00ff0477ac */ /* 0x000e620008000800 */
[----:B------:R-:W-:Y:S02]  /*2780*/  IMAD.MOV.U32 R6, RZ, RZ, R5 ;  /* 0x000000ffff067224 */ /* 0x000fe400078e0005 */
[----:B------:R-:W-:Y:S02]  /*2790*/  IMAD.MOV.U32 R16, RZ, RZ, R4 ;  /* 0x000000ffff107224 */ /* 0x000fe400078e0004 */
[----:B------:R-:W-:Y:S02]  /*27a0*/  IMAD.MOV.U32 R7, RZ, RZ, R3 ;  /* 0x000000ffff077224 */ /* 0x000fe400078e0003 */
[----:B------:R-:W2:Y:S01]  /*27b0*/  LDC.64 R14, c[0x0][0x388] ;  /* 0x0000e200ff0e7b82 */ /* 0x000ea20000000a00 */
[----:B------:R-:W-:Y:S02]  /*27c0*/  IMAD.MOV.U32 R8, RZ, RZ, R2 ;  /* 0x000000ffff087224 */ /* 0x000fe400078e0002 */
[----:B------:R-:W-:-:S02]  /*27d0*/  IMAD.MOV.U32 R17, RZ, RZ, R0 ;  /* 0x000000ffff117224 */ /* 0x000fc400078e0000 */
[----:B------:R-:W-:Y:S01]  /*27e0*/  IMAD.MOV.U32 R9, RZ, RZ, 0x31a3d199 ;  /* 0x31a3d199ff097424 */ /* 0x000fe200078e00ff */
[----:B-1----:R-:W-:Y:S01]  /*27f0*/  UIMAD UR4, UR6, UR4, URZ ;  /* 0x00000004060472a4 */ /* 0x002fe2000f8e02ff */
[----:B0-----:R-:W-:-:S04]  /*2800*/  IMAD.WIDE R2, R12, 0x4, R10 ;  /* 0x000000040c027825 */ /* 0x001fc800078e020a */
[----:B--2---:R-:W-:-:S07]  /*2810*/  IMAD.WIDE R4, R12, 0x4, R14 ;  /* 0x000000040c047825 */ /* 0x004fce00078e020e */
.L_x_11:
[----:B------:R-:W-:Y:S01]  /*2820*/  SHF.R.U32.HI R0, RZ, 0x2, R17 ;  /* 0x00000002ff007819 */ /* 0x000fe20000011611 */
[----:B0-----:R-:W-:Y:S01]  /*2830*/  IMAD.SHL.U32 R11, R7, 0x10, RZ ;  /* 0x00000010070b7824 */ /* 0x001fe200078e00ff */
[----:B------:R-:W-:Y:S01]  /*2840*/  SHF.R.U32.HI R13, RZ, 0x2, R16 ;  /* 0x00000002ff0d7819 */ /* 0x000fe20000011610 */
[----:B------:R-:W-:Y:S01]  /*2850*/  IMAD.MOV.U32 R14, RZ, RZ, R8 ;  /* 0x000000ffff0e7224 */ /* 0x000fe200078e0008 */
[----:B------:R-:W-:Y:S01]  /*2860*/  LOP3.LUT R0, R0, R17, RZ, 0x3c, !PT ;  /* 0x0000001100007212 */ /* 0x000fe200078e3cff */
[----:B------:R-:W-:Y:S01]  /*2870*/  IMAD.MOV.U32 R15, RZ, RZ, 0x2f800000 ;  /* 0x2f800000ff0f7424 */ /* 0x000fe200078e00ff */
[----:B------:R-:W-:Y:S01]  /*2880*/  LOP3.LUT R13, R13, R16, RZ, 0x3c, !PT ;  /* 0x000000100d0d7212 */ /* 0x000fe200078e3cff */
[----:B------:R-:W-:Y:S02]  /*2890*/  VIADD R12, R12, UR4 ;  /* 0x000000040c0c7c36 */ /* 0x000fe40008000000 */
[----:B------:R-:W-:Y:S02]  /*28a0*/  IMAD.SHL.U32 R10, R0, 0x2, RZ ;  /* 0x00000002000a7824 */ /* 0x000fe400078e00ff */
[----:B------:R-:W-:Y:S01]  /*28b0*/  IMAD.MOV.U32 R16, RZ, RZ, R14 ;  /* 0x000000ffff107224 */ /* 0x000fe200078e000e */
[----:B------:R-:W-:-:S02]  /*28c0*/  ISETP.GE.AND P0, PT, R12, UR5, PT ;  /* 0x000000050c007c0c */ /* 0x000fc4000bf06270 */
[----:B------:R-:W-:-:S04]  /*28d0*/  LOP3.LUT R10, R0, R10, R11, 0x96, !PT ;  /* 0x0000000a000a7212 */ /* 0x000fc800078e960b */
[----:B------:R-:W-:Y:S01]  /*28e0*/  LOP3.LUT R8, R10, R7, RZ, 0x3c, !PT ;  /* 0x000000070a087212 */ /* 0x000fe200078e3cff */
[----:B------:R-:W-:-:S04]  /*28f0*/  IMAD.SHL.U32 R10, R13, 0x2, RZ ;  /* 0x000000020d0a7824 */ /* 0x000fc800078e00ff */
[----:B------:R-:W-:-:S05]  /*2900*/  IMAD.SHL.U32 R0, R8, 0x10, RZ ;  /* 0x0000001008007824 */ /* 0x000fca00078e00ff */
[----:B------:R-:W-:Y:S02]  /*2910*/  LOP3.LUT R13, R13, R10, R0, 0x96, !PT ;  /* 0x0000000a0d0d7212 */ /* 0x000fe400078e9600 */
[----:B------:R-:W-:Y:S02]  /*2920*/  IADD3 R0, PT, PT, R9, -0x587c5, R8 ;  /* 0xfffa783b09007810 */ /* 0x000fe40007ffe008 */
[----:B------:R-:W-:Y:S02]  /*2930*/  LOP3.LUT R10, R13, R8, RZ, 0x3c, !PT ;  /* 0x000000080d0a7212 */ /* 0x000fe400078e3cff */
[----:B------:R-:W-:-:S03]  /*2940*/  I2FP.F32.U32 R0, R0 ;  /* 0x0000000000007245 */ /* 0x000fc60000201000 */
[----:B------:R-:W-:Y:S02]  /*2950*/  IMAD.IADD R11, R10, 0x1, R9 ;  /* 0x000000010a0b7824 */ /* 0x000fe400078e0209 */
[----:B------:R-:W-:-:S03]  /*2960*/  VIADD R9, R9, 0xb0f8a ;  /* 0x000b0f8a09097836 */ /* 0x000fc60000000000 */
[----:B------:R-:W-:Y:S01]  /*2970*/  I2FP.F32.U32 R13, R11 ;  /* 0x0000000b000d7245 */ /* 0x000fe20000201000 */
[-C--:B------:R-:W-:Y:S01]  /*2980*/  FFMA R11, R0, R15.reuse, 1.1641532182693481445e-10 ;  /* 0x2f000000000b7423 */ /* 0x080fe2000000000f */
[----:B------:R-:W-:Y:S02]  /*2990*/  IMAD.MOV.U32 R0, RZ, RZ, R6 ;  /* 0x000000ffff007224 */ /* 0x000fe400078e0006 */
[----:B------:R-:W-:Y:S02]  /*29a0*/  IMAD.MOV.U32 R6, RZ, RZ, R7 ;  /* 0x000000ffff067224 */ /* 0x000fe400078e0007 */
[----:B------:R-:W-:Y:S01]  /*29b0*/  FFMA R13, R13, R15, 1.1641532182693481445e-10 ;  /* 0x2f0000000d0d7423 */ /* 0x000fe2000000000f */
[----:B------:R0:W-:Y:S01]  /*29c0*/  STG.E desc[UR8][R2.64], R11 ;  /* 0x0000000b02007986 */ /* 0x0001e2000c101908 */
[----:B------:R-:W-:Y:S02]  /*29d0*/  IMAD.MOV.U32 R17, RZ, RZ, R0 ;  /* 0x000000ffff117224 */ /* 0x000fe400078e0000 */
[----:B------:R-:W-:Y:S01]  /*29e0*/  IMAD.MOV.U32 R7, RZ, RZ, R10 ;  /* 0x000000ffff077224 */ /* 0x000fe200078e000a */
[----:B------:R0:W-:Y:S01]  /*29f0*/  STG.E desc[UR8][R4.64], R13 ;  /* 0x0000000d04007986 */ /* 0x0001e2000c101908 */
[----:B------:R-:W-:Y:S05]  /*2a00*/  @!P0 BRA `(.L_x_11) ;  /* 0xfffffffc00848947 */ /* 0x000fea000383ffff */
[----:B------:R-:W-:Y:S05]  /*2a10*/  EXIT ;  /* 0x000000000000794d */ /* 0x000fea0003800000 */
.L_x_12:
[----:B------:R-:W-:-:S00]  /*2a20*/  BRA `(.L_x_12) ;  /* 0xfffffffc00fc7947 */ /* 0x000fc0000383ffff */
[----:B------:R-:W-:-:S00]  /*2a30*/  NOP ;  /* 0x0000000000007918 */ /* 0x000fc00000000000 */
        /* <DEDUP_REMOVED lines=12> */
.L_x_28:


//--------------------- .text._Z12innerProductPfS_S_i --------------------------
	.section	.text._Z12innerProductPfS_S_i,"ax",@progbits
	.align	128
        .global         _Z12innerProductPfS_S_i
        .type           _Z12innerProductPfS_S_i,@function
        .size           _Z12innerProductPfS_S_i,(.L_x_29 - _Z12innerProductPfS_S_i)
        .other          _Z12innerProductPfS_S_i,@"STO_CUDA_ENTRY STV_DEFAULT"
_Z12innerProductPfS_S_i:
.text._Z12innerProductPfS_S_i:
[----:B------:R-:W-:Y:S01]  /*0000*/  LDC R1, c[0x0][0x37c] ;  /* 0x0000df00ff017b82 */ /* 0x000fe20000000800 */
[----:B------:R-:W0:Y:S01]  /*0010*/  S2R R3, SR_TID.X ;  /* 0x0000000000037919 */ /* 0x000e220000002100 */
[----:B------:R-:W0:Y:S06]  /*0020*/  LDCU UR6, c[0x0][0x360] ;  /* 0x00006c00ff0677ac */ /* 0x000e2c0008000800 */
[----:B------:R-:W1:Y:S01]  /*0030*/  LDC R2, c[0x0][0x370] ;  /* 0x0000dc00ff027b82 */ /* 0x000e620000000800 */
[----:B------:R-:W-:Y:S01]  /*0040*/  BSSY.RECONVERGENT B2, `(.L_x_13) ;  /* 0x000012a000027945 */ /* 0x000fe20003800200 */
[----:B------:R-:W0:Y:S01]  /*0050*/  S2R R0, SR_CTAID.X ;  /* 0x0000000000007919 */ /* 0x000e220000002500 */
[----:B------:R-:W2:Y:S01]  /*0060*/  LDCU UR7, c[0x0][0x398] ;  /* 0x00007300ff0777ac */ /* 0x000ea20008000800 */
[----:B------:R-:W-:Y:S01]  /*0070*/  HFMA2 R11, -RZ, RZ, 0, 0 ;  /* 0x00000000ff0b7431 */ /* 0x000fe200000001ff */
[----:B------:R-:W3:Y:S01]  /*0080*/  LDCU.64 UR4, c[0x0][0x358] ;  /* 0x00006b00ff0477ac */ /* 0x000ee20008000a00 */
[----:B0-----:R-:W-:-:S02]  /*0090*/  IMAD R3, R0, UR6, R3 ;  /* 0x0000000600037c24 */ /* 0x001fc4000f8e0203 */
[----:B-1----:R-:W-:-:S03]  /*00a0*/  IMAD R0, R2, UR6, RZ ;  /* 0x0000000602007c24 */ /* 0x002fc6000f8e02ff */
[----:B--2---:R-:W-:-:S13]  /*00b0*/  ISETP.GE.AND P0, PT, R3, UR7, PT ;  /* 0x0000000703007c0c */ /* 0x004fda000bf06270 */
[----:B---3--:R-:W-:Y:S05]  /*00c0*/  @P0 BRA `(.L_x_14) ;  /* 0x0000001000840947 */ /* 0x008fea0003800000 */
[----:B------:R-:W0:Y:S01]  /*00d0*/  I2F.U32.RP R8, R0 ;  /* 0x0000000000087306 */ /* 0x000e220000209000 */
[----:B------:R-:W-:Y:S01]  /*00e0*/  IADD3 R2, PT, PT, R0, R3, RZ ;  /* 0x0000000300027210 */ /* 0x000fe20007ffe0ff */
[----:B------:R-:W-:Y:S01]  /*00f0*/  BSSY.RECONVERGENT B1, `(.L_x_15) ;  /* 0x000010b000017945 */ /* 0x000fe20003800200 */
[----:B------:R-:W-:Y:S02]  /*0100*/  IADD3 R9, PT, PT, RZ, -R0, RZ ;  /* 0x80000000ff097210 */ /* 0x000fe40007ffe0ff */
[C---:B------:R-:W-:Y:S02]  /*0110*/  ISETP.GE.AND P0, PT, R2.reuse, UR7, PT ;  /* 0x0000000702007c0c */ /* 0x040fe4000bf06270 */
[----:B------:R-:W-:Y:S02]  /*0120*/  VIMNMX R7, PT, PT, R2, UR7, !PT ;  /* 0x0000000702077c48 */ /* 0x000fe4000ffe0100 */
[----:B------:R-:W-:Y:S02]  /*0130*/  SEL R6, RZ, 0x1, P0 ;  /* 0x00000001ff067807 */ /* 0x000fe40000000000 */
[----:B------:R-:W-:-:S02]  /*0140*/  ISETP.NE.U32.AND P2, PT, R0, RZ, PT ;  /* 0x000000ff0000720c */ /* 0x000fc40003f45070 */
[----:B------:R-:W-:Y:S01]  /*0150*/  IADD3 R7, PT, PT, R7, -R2, -R6 ;  /* 0x8000000207077210 */ /* 0x000fe20007ffe806 */
[----:B0-----:R-:W0:Y:S01]  /*0160*/  MUFU.RCP R8, R8 ;  /* 0x0000000800087308 */ /* 0x001e220000001000 */
[----:B------:R-:W-:Y:S02]  /*0170*/  MOV R11, RZ ;  /* 0x000000ff000b7202 */ /* 0x000fe40000000f00 */
[----:B0-----:R-:W-:-:S05]  /*0180*/  IADD3 R4, PT, PT, R8, 0xffffffe, RZ ;  /* 0x0ffffffe08047810 */ /* 0x001fca0007ffe0ff */
[----:B------:R0:W1:Y:S02]  /*0190*/  F2I.FTZ.U32.TRUNC.NTZ R5, R4 ;  /* 0x0000000400057305 */ /* 0x000064000021f000 */
[----:B0-----:R-:W-:Y:S01]  /*01a0*/  MOV R4, RZ ;  /* 0x000000ff00047202 */ /* 0x001fe20000000f00 */
[----:B-1----:R-:W-:-:S04]  /*01b0*/  IMAD R9, R9, R5, RZ ;  /* 0x0000000509097224 */ /* 0x002fc800078e02ff */
[----:B------:R-:W-:-:S06]  /*01c0*/  IMAD.HI.U32 R8, R5, R9, R4 ;  /* 0x0000000905087227 */ /* 0x000fcc00078e0004 */
[----:B------:R-:W-:-:S05]  /*01d0*/  IMAD.HI.U32 R5, R8, R7, RZ ;  /* 0x0000000708057227 */ /* 0x000fca00078e00ff */
[----:B------:R-:W-:-:S05]  /*01e0*/  IADD3 R2, PT, PT, -R5, RZ, RZ ;  /* 0x000000ff05027210 */ /* 0x000fca0007ffe1ff */
[----:B------:R-:W-:-:S05]  /*01f0*/  IMAD R7, R0, R2, R7 ;  /* 0x0000000200077224 */ /* 0x000fca00078e0207 */
[----:B------:R-:W-:-:S13]  /*0200*/  ISETP.GE.U32.AND P0, PT, R7, R0, PT ;  /* 0x000000000700720c */ /* 0x000fda0003f06070 */
[----:B------:R-:W-:Y:S02]  /*0210*/  @P0 IADD3 R7, PT, PT, -R0, R7, RZ ;  /* 0x0000000700070210 */ /* 0x000fe40007ffe1ff */
[----:B------:R-:W-:Y:S02]  /*0220*/  @P0 IADD3 R5, PT, PT, R5, 0x1, RZ ;  /* 0x0000000105050810 */ /* 0x000fe40007ffe0ff */
[----:B------:R-:W-:-:S13]  /*0230*/  ISETP.GE.U32.AND P1, PT, R7, R0, PT ;  /* 0x000000000700720c */ /* 0x000fda0003f26070 */
[----:B------:R-:W-:Y:S02]  /*0240*/  @P1 IADD3 R5, PT, PT, R5, 0x1, RZ ;  /* 0x0000000105051810 */ /* 0x000fe40007ffe0ff */
[----:B------:R-:W-:-:S04]  /*0250*/  @!P2 LOP3.LUT R5, RZ, R0, RZ, 0x33, !PT ;  /* 0x00000000ff05a212 */ /* 0x000fc800078e33ff */
[----:B------:R-:W-:-:S04]  /*0260*/  IADD3 R5, PT, PT, R6, R5, RZ ;  /* 0x0000000506057210 */ /* 0x000fc80007ffe0ff */
[C---:B------:R-:W-:Y:S02]  /*0270*/  ISETP.GE.U32.AND P0, PT, R5.reuse, 0x3, PT ;  /* 0x000000030500780c */ /* 0x040fe40003f06070 */
[----:B------:R-:W-:-:S04]  /*0280*/  IADD3 R2, PT, PT, R5, 0x1, RZ ;  /* 0x0000000105027810 */ /* 0x000fc80007ffe0ff */
[----:B------:R-:W-:-:S07]  /*0290*/  LOP3.LUT R4, R2, 0x3, RZ, 0xc0, !PT ;  /* 0x0000000302047812 */ /* 0x000fce00078ec0ff */
[----:B------:R-:W-:Y:S05]  /*02a0*/  @!P0 BRA `(.L_x_16) ;  /* 0x0000000c00bc8947 */ /* 0x000fea0003800000 */
[----:B------:R-:W-:Y:S01]  /*02b0*/  LOP3.LUT R2, R2, 0xfffffffc, RZ, 0xc0, !PT ;  /* 0xfffffffc02027812 */ /* 0x000fe200078ec0ff */
[----:B------:R-:W-:Y:S01]  /*02c0*/  BSSY.RELIABLE B0, `(.L_x_17) ;  /* 0x00000cb000007945 */ /* 0x000fe20003800100 */
[----:B------:R-:W-:Y:S02]  /*02d0*/  MOV R11, RZ ;  /* 0x000000ff000b7202 */ /* 0x000fe40000000f00 */
[----:B------:R-:W-:-:S04]  /*02e0*/  IADD3 R2, PT, PT, -R2, RZ, RZ ;  /* 0x000000ff02027210 */ /* 0x000fc80007ffe1ff */
[----:B------:R-:W-:-:S13]  /*02f0*/  ISETP.GE.AND P0, PT, R2, RZ, PT ;  /* 0x000000ff0200720c */ /* 0x000fda0003f06270 */
[----:B------:R-:W-:Y:S05]  /*0300*/  @P0 BRA `(.L_x_18) ;  /* 0x0000000c00180947 */ /* 0x000fea0003800000 */
[----:B------:R-:W-:Y:S01]  /*0310*/  IADD3 R5, PT, PT, -R2, RZ, RZ ;  /* 0x000000ff02057210 */ /* 0x000fe20007ffe1ff */
[----:B------:R-:W-:Y:S01]  /*0320*/  BSSY.RECONVERGENT B3, `(.L_x_19) ;  /* 0x000007e000037945 */ /* 0x000fe20003800200 */
[----:B------:R-:W-:Y:S02]  /*0330*/  PLOP3.LUT P0, PT, PT, PT, PT, 0x80, 0x8 ;  /* 0x000000000008781c */ /* 0x000fe40003f0f070 */
[----:B------:R-:W-:-:S13]  /*0340*/  ISETP.GT.AND P1, PT, R5, 0xc, PT ;  /* 0x0000000c0500780c */ /* 0x000fda0003f24270 */
[----:B------:R-:W-:Y:S05]  /*0350*/  @!P1 BRA `(.L_x_20) ;  /* 0x0000000400e89947 */ /* 0x000fea0003800000 */
[----:B------:R-:W-:-:S13]  /*0360*/  PLOP3.LUT P0, PT, PT, PT, PT, 0x8, 0x80 ;  /* 0x000000000080781c */ /* 0x000fda0003f0e170 */
.L_x_21:
[----:B0-----:R-:W0:Y:S08]  /*0370*/  LDC.64 R16, c[0x0][0x388] ;  /* 0x0000e200ff107b82 */ /* 0x001e300000000a00 */
[----:B-1----:R-:W1:Y:S01]  /*0380*/  LDC.64 R18, c[0x0][0x390] ;  /* 0x0000e400ff127b82 */ /* 0x002e620000000a00 */
[----:B0-----:R-:W-:-:S05]  /*0390*/  IMAD.WIDE R12, R3, 0x4, R16 ;  /* 0x00000004030c7825 */ /* 0x001fca00078e0210 */
[----:B------:R-:W2:Y:S01]  /*03a0*/  LDG.E R5, desc[UR4][R12.64] ;  /* 0x000000040c057981 */ /* 0x000ea2000c1e1900 */
[----:B-1----:R-:W-:-:S05]  /*03b0*/  IMAD.WIDE R26, R3, 0x4, R18 ;  /* 0x00000004031a7825 */ /* 0x002fca00078e0212 */
[----:B------:R-:W2:Y:S01]  /*03c0*/  LDG.E R10, desc[UR4][R26.64] ;  /* 0x000000041a0a7981 */ /* 0x000ea2000c1e1900 */
[----:B------:R-:W-:-:S04]  /*03d0*/  IMAD.WIDE R28, R0, 0x4, R12 ;  /* 0x00000004001c7825 */ /* 0x000fc800078e020c */
[C---:B------:R-:W-:Y:S01]  /*03e0*/  IMAD.WIDE R6, R0.reuse, 0x4, R26 ;  /* 0x0000000400067825 */ /* 0x040fe200078e021a */
[----:B------:R-:W3:Y:S04]  /*03f0*/  LDG.E R23, desc[UR4][R28.64] ;  /* 0x000000041c177981 */ /* 0x000ee8000c1e1900 */
[----:B------:R0:W3:Y:S01]  /*0400*/  LDG.E R24, desc[UR4][R6.64] ;  /* 0x0000000406187981 */ /* 0x0000e2000c1e1900 */
[----:B------:R-:W-:-:S05]  /*0410*/  IMAD.WIDE R8, R0, 0x4, R28 ;  /* 0x0000000400087825 */ /* 0x000fca00078e021c */
[----:B------:R1:W4:Y:S01]  /*0420*/  LDG.E R21, desc[UR4][R8.64] ;  /* 0x0000000408157981 */ /* 0x000322000c1e1900 */
[----:B0-----:R-:W-:-:S05]  /*0430*/  IMAD.WIDE R6, R0, 0x4, R6 ;  /* 0x0000000400067825 */ /* 0x001fca00078e0206 */
[----:B------:R-:W4:Y:S01]  /*0440*/  LDG.E R22, desc[UR4][R6.64] ;  /* 0x0000000406167981 */ /* 0x000f22000c1e1900 */
[----:B------:R-:W-:-:S04]  /*0450*/  IMAD.WIDE R14, R0, 0x4, R8 ;  /* 0x00000004000e7825 */ /* 0x000fc800078e0208 */
[C---:B-1----:R-:W-:Y:S01]  /*0460*/  IMAD.WIDE R8, R0.reuse, 0x4, R6 ;  /* 0x0000000400087825 */ /* 0x042fe200078e0206 */
[----:B------:R0:W5:Y:S04]  /*0470*/  LDG.E R20, desc[UR4][R14.64] ;  /* 0x000000040e147981 */ /* 0x000168000c1e1900 */
[----:B------:R1:W5:Y:S01]  /*0480*/  LDG.E R13, desc[UR4][R8.64] ;  /* 0x00000004080d7981 */ /* 0x000362000c1e1900 */
[----:B------:R-:W-:-:S05]  /*0490*/  LEA R3, R0, R3, 0x2 ;  /* 0x0000000300037211 */ /* 0x000fca00078e10ff */
[----:B------:R-:W-:-:S04]  /*04a0*/  IMAD.WIDE R26, R3, 0x4, R16 ;  /* 0x00000004031a7825 */ /* 0x000fc800078e0210 */
[----:B0-----:R-:W-:Y:S01]  /*04b0*/  IMAD.WIDE R14, R3, 0x4, R18 ;  /* 0x00000004030e7825 */ /* 0x001fe200078e0212 */
[----:B------:R0:W5:Y:S04]  /*04c0*/  LDG.E R12, desc[UR4][R26.64] ;  /* 0x000000041a0c7981 */ /* 0x000168000c1e1900 */
[----:B------:R0:W5:Y:S01]  /*04d0*/  LDG.E R29, desc[UR4][R14.64] ;  /* 0x000000040e1d7981 */ /* 0x000162000c1e1900 */
[----:B-1----:R-:W-:-:S04]  /*04e0*/  IMAD.WIDE R8, R0, 0x4, R14 ;  /* 0x0000000400087825 */ /* 0x002fc800078e020e */
[C---:B0-----:R-:W-:Y:S01]  /*04f0*/  IMAD.WIDE R26, R0.reuse, 0x4, R26 ;  /* 0x00000004001a7825 */ /* 0x041fe200078e021a */
[----:B------:R0:W5:Y:S04]  /*0500*/  LDG.E R7, desc[UR4][R8.64] ;  /* 0x0000000408077981 */ /* 0x000168000c1e1900 */
[----:B------:R1:W5:Y:S01]  /*0510*/  LDG.E R6, desc[UR4][R26.64] ;  /* 0x000000041a067981 */ /* 0x000362000c1e1900 */
[----:B------:R-:W-:Y:S01]  /*0520*/  I2FP.F32.S32 R28, R11 ;  /* 0x0000000b001c7245 */ /* 0x000fe20000201400 */
[----:B------:R-:W-:-:S04]  /*0530*/  IMAD.WIDE R14, R0, 0x4, R26 ;  /* 0x00000004000e7825 */ /* 0x000fc800078e021a */
[----:B0-----:R-:W-:-:S04]  /*0540*/  IMAD.WIDE R8, R0, 0x4, R8 ;  /* 0x0000000400087825 */ /* 0x001fc800078e0208 */
[----:B-1----:R-:W-:-:S06]  /*0550*/  IMAD.WIDE R26, R0, 0x4, R8 ;  /* 0x00000004001a7825 */ /* 0x002fcc00078e0208 */
[----:B------:R-:W5:Y:S01]  /*0560*/  LDG.E R26, desc[UR4][R26.64] ;  /* 0x000000041a1a7981 */ /* 0x000f62000c1e1900 */
[C---:B------:R-:W-:Y:S01]  /*0570*/  LEA R3, R0.reuse, R3, 0x2 ;  /* 0x0000000300037211 */ /* 0x040fe200078e10ff */
[----:B--2---:R-:W-:Y:S02]  /*0580*/  FFMA R10, R5, R10, R28 ;  /* 0x0000000a050a7223 */ /* 0x004fe4000000001c */
[----:B------:R-:W2:Y:S04]  /*0590*/  LDG.E R28, desc[UR4][R14.64] ;  /* 0x000000040e1c7981 */ /* 0x000ea8000c1e1900 */
[----:B------:R0:W2:Y:S01]  /*05a0*/  LDG.E R5, desc[UR4][R8.64] ;  /* 0x0000000408057981 */ /* 0x0000a2000c1e1900 */
[----:B------:R-:W1:Y:S02]  /*05b0*/  F2I.TRUNC.NTZ R10, R10 ;  /* 0x0000000a000a7305 */ /* 0x000e64000020f100 */
[----:B-1----:R-:W-:Y:S01]  /*05c0*/  I2FP.F32.S32 R25, R10 ;  /* 0x0000000a00197245 */ /* 0x002fe20000201400 */
[----:B------:R-:W-:-:S04]  /*05d0*/  IMAD.WIDE R10, R0, 0x4, R14 ;  /* 0x00000004000a7825 */ /* 0x000fc800078e020e */
[----:B---3--:R-:W-:Y:S02]  /*05e0*/  FFMA R23, R23, R24, R25 ;  /* 0x0000001817177223 */ /* 0x008fe40000000019 */
[----:B------:R1:W3:Y:S04]  /*05f0*/  LDG.E R25, desc[UR4][R10.64] ;  /* 0x000000040a197981 */ /* 0x0002e8000c1e1900 */
[----:B------:R-:W4:Y:S01]  /*0600*/  F2I.TRUNC.NTZ R23, R23 ;  /* 0x0000001700177305 */ /* 0x000f22000020f100 */
[----:B0-----:R-:W-:-:S04]  /*0610*/  IMAD.WIDE R8, R3, 0x4, R16 ;  /* 0x0000000403087825 */ /* 0x001fc800078e0210 */
[----:B------:R-:W-:Y:S01]  /*0620*/  IMAD.WIDE R14, R3, 0x4, R18 ;  /* 0x00000004030e7825 */ /* 0x000fe200078e0212 */
[----:B----4-:R-:W-:Y:S02]  /*0630*/  I2FP.F32.S32 R24, R23 ;  /* 0x0000001700187245 */ /* 0x010fe40000201400 */
[----:B------:R-:W4:Y:S03]  /*0640*/  LDG.E R23, desc[UR4][R8.64] ;  /* 0x0000000408177981 */ /* 0x000f26000c1e1900 */
[----:B------:R-:W-:Y:S02]  /*0650*/  FFMA R21, R21, R22, R24 ;  /* 0x0000001615157223 */ /* 0x000fe40000000018 */
[----:B------:R0:W4:Y:S04]  /*0660*/  LDG.E R24, desc[UR4][R14.64] ;  /* 0x000000040e187981 */ /* 0x000128000c1e1900 */
[----:B------:R-:W5:Y:S01]  /*0670*/  F2I.TRUNC.NTZ R21, R21 ;  /* 0x0000001500157305 */ /* 0x000f62000020f100 */
[----:B-1----:R-:W-:-:S04]  /*0680*/  IMAD.WIDE R10, R0, 0x4, R8 ;  /* 0x00000004000a7825 */ /* 0x002fc800078e0208 */
[----:B0-----:R-:W-:Y:S01]  /*0690*/  IMAD.WIDE R14, R0, 0x4, R14 ;  /* 0x00000004000e7825 */ /* 0x001fe200078e020e */
[----:B-----5:R-:W-:Y:S02]  /*06a0*/  I2FP.F32.S32 R22, R21 ;  /* 0x0000001500167245 */ /* 0x020fe40000201400 */
[----:B------:R-:W5:Y:S03]  /*06b0*/  LDG.E R21, desc[UR4][R10.64] ;  /* 0x000000040a157981 */ /* 0x000f66000c1e1900 */
[----:B------:R-:W-:Y:S02]  /*06c0*/  FFMA R27, R20, R13, R22 ;  /* 0x0000000d141b7223 */ /* 0x000fe40000000016 */
[----:B------:R0:W5:Y:S04]  /*06d0*/  LDG.E R22, desc[UR4][R14.64] ;  /* 0x000000040e167981 */ /* 0x000168000c1e1900 */
[----:B------:R-:W1:Y:S01]  /*06e0*/  F2I.TRUNC.NTZ R27, R27 ;  /* 0x0000001b001b7305 */ /* 0x000e62000020f100 */
[----:B------:R-:W-:-:S04]  /*06f0*/  IMAD.WIDE R8, R0, 0x4, R10 ;  /* 0x0000000400087825 */ /* 0x000fc800078e020a */
[----:B0-----:R-:W-:-:S05]  /*0700*/  IMAD.WIDE R14, R0, 0x4, R14 ;  /* 0x00000004000e7825 */ /* 0x001fca00078e020e */
[----:B------:R-:W5:Y:S01]  /*0710*/  LDG.E R20, desc[UR4][R14.64] ;  /* 0x000000040e147981 */ /* 0x000f62000c1e1900 */
[----:B-1----:R-:W-:-:S05]  /*0720*/  I2FP.F32.S32 R13, R27 ;  /* 0x0000001b000d7245 */ /* 0x002fca0000201400 */
[----:B------:R-:W-:Y:S02]  /*0730*/  FFMA R29, R12, R29, R13 ;  /* 0x0000001d0c1d7223 */ /* 0x000fe4000000000d */
[----:B------:R0:W5:Y:S01]  /*0740*/  LDG.E R13, desc[UR4][R8.64] ;  /* 0x00000004080d7981 */ /* 0x000162000c1e1900 */
[----:B------:R-:W-:-:S06]  /*0750*/  IMAD.WIDE R10, R0, 0x4, R8 ;  /* 0x00000004000a7825 */ /* 0x000fcc00078e0208 */
[----:B------:R-:W5:Y:S01]  /*0760*/  LDG.E R11, desc[UR4][R10.64] ;  /* 0x000000040a0b7981 */ /* 0x000f62000c1e1900 */
[----:B0-----:R-:W-:-:S05]  /*0770*/  IMAD.WIDE R8, R0, 0x4, R14 ;  /* 0x0000000400087825 */ /* 0x001fca00078e020e */
[----:B------:R-:W5:Y:S01]  /*0780*/  LDG.E R12, desc[UR4][R8.64] ;  /* 0x00000004080c7981 */ /* 0x000f62000c1e1900 */
[----:B------:R-:W-:-:S05]  /*0790*/  LEA R3, R0, R3, 0x2 ;  /* 0x0000000300037211 */ /* 0x000fca00078e10ff */
[----:B------:R-:W-:-:S04]  /*07a0*/  IMAD.WIDE R16, R3, 0x4, R16 ;  /* 0x0000000403107825 */ /* 0x000fc800078e0210 */
[----:B------:R-:W-:Y:S01]  /*07b0*/  IMAD.WIDE R18, R3, 0x4, R18 ;  /* 0x0000000403127825 */ /* 0x000fe200078e0212 */
[----:B------:R0:W5:Y:S04]  /*07c0*/  LDG.E R9, desc[UR4][R16.64] ;  /* 0x0000000410097981 */ /* 0x000168000c1e1900 */
[----:B------:R1:W5:Y:S01]  /*07d0*/  LDG.E R10, desc[UR4][R18.64] ;  /* 0x00000004120a7981 */ /* 0x000362000c1e1900 */
[----:B------:R-:W1:Y:S01]  /*07e0*/  F2I.TRUNC.NTZ R29, R29 ;  /* 0x0000001d001d7305 */ /* 0x000e62000020f100 */
[----:B------:R-:W-:-:S04]  /*07f0*/  IMAD.WIDE R14, R0, 0x4, R16 ;  /* 0x00000004000e7825 */ /* 0x000fc800078e0210 */
[----:B0-----:R-:W-:-:S05]  /*0800*/  IMAD.WIDE R16, R0, 0x4, R18 ;  /* 0x0000000400107825 */ /* 0x001fca00078e0212 */
[----:B------:R-:W5:Y:S01]  /*0810*/  LDG.E R8, desc[UR4][R16.64] ;  /* 0x0000000410087981 */ /* 0x000f62000c1e1900 */
[----:B-1----:R-:W-:-:S05]  /*0820*/  I2FP.F32.S32 R27, R29 ;  /* 0x0000001d001b7245 */ /* 0x002fca0000201400 */
[----:B------:R-:W-:Y:S02]  /*0830*/  FFMA R6, R6, R7, R27 ;  /* 0x0000000706067223 */ /* 0x000fe4000000001b */
[----:B------:R0:W5:Y:S01]  /*0840*/  LDG.E R7, desc[UR4][R14.64] ;  /* 0x000000040e077981 */ /* 0x000162000c1e1900 */
[----:B------:R-:W-:-:S05]  /*0850*/  IMAD.WIDE R18, R0, 0x4, R16 ;  /* 0x0000000400127825 */ /* 0x000fca00078e0210 */
[----:B------:R1:W5:Y:S01]  /*0860*/  LDG.E R16, desc[UR4][R18.64] ;  /* 0x0000000412107981 */ /* 0x000362000c1e1900 */
[----:B0-----:R-:W-:-:S05]  /*0870*/  IMAD.WIDE R14, R0, 0x4, R14 ;  /* 0x00000004000e7825 */ /* 0x001fca00078e020e */
[----:B------:R0:W5:Y:S01]  /*0880*/  LDG.E R27, desc[UR4][R14.64] ;  /* 0x000000040e1b7981 */ /* 0x000162000c1e1900 */
[----:B-1----:R-:W-:-:S06]  /*0890*/  IMAD.WIDE R18, R0, 0x4, R18 ;  /* 0x0000000400127825 */ /* 0x002fcc00078e0212 */
[----:B------:R-:W5:Y:S01]  /*08a0*/  LDG.E R18, desc[UR4][R18.64] ;  /* 0x0000000412127981 */ /* 0x000f62000c1e1900 */
[----:B0-----:R-:W-:-:S05]  /*08b0*/  IMAD.WIDE R14, R0, 0x4, R14 ;  /* 0x00000004000e7825 */ /* 0x001fca00078e020e */
[----:B------:R0:W5:Y:S01]  /*08c0*/  LDG.E R29, desc[UR4][R14.64] ;  /* 0x000000040e1d7981 */ /* 0x000162000c1e1900 */
[----:B------:R-:W1:Y:S02]  /*08d0*/  F2I.TRUNC.NTZ R6, R6 ;  /* 0x0000000600067305 */ /* 0x000e64000020f100 */
[----:B-1----:R-:W-:-:S05]  /*08e0*/  I2FP.F32.S32 R17, R6 ;  /* 0x0000000600117245 */ /* 0x002fca0000201400 */
[----:B--2---:R-:W-:-:S06]  /*08f0*/  FFMA R5, R28, R5, R17 ;  /* 0x000000051c057223 */ /* 0x004fcc0000000011 */
[----:B------:R-:W1:Y:S02]  /*0900*/  F2I.TRUNC.NTZ R5, R5 ;  /* 0x0000000500057305 */ /* 0x000e64000020f100 */
[----:B-1----:R-:W-:-:S05]  /*0910*/  I2FP.F32.S32 R28, R5 ;  /* 0x00000005001c7245 */ /* 0x002fca0000201400 */
[----:B---3--:R-:W-:-:S06]  /*0920*/  FFMA R25, R25, R26, R28 ;  /* 0x0000001a19197223 */ /* 0x008fcc000000001c */
[----:B------:R-:W0:Y:S02]  /*0930*/  F2I.TRUNC.NTZ R25, R25 ;  /* 0x0000001900197305 */ /* 0x000e24000020f100 */
[----:B0-----:R-:W-:-:S05]  /*0940*/  I2FP.F32.S32 R14, R25 ;  /* 0x00000019000e7245 */ /* 0x001fca0000201400 */
[----:B----4-:R-:W-:-:S06]  /*0950*/  FFMA R14, R23, R24, R14 ;  /* 0x00000018170e7223 */ /* 0x010fcc000000000e */
[----:B------:R-:W0:Y:S02]  /*0960*/  F2I.TRUNC.NTZ R14, R14 ;  /* 0x0000000e000e7305 */ /* 0x000e24000020f100 */
[----:B0-----:R-:W-:-:S05]  /*0970*/  I2FP.F32.S32 R24, R14 ;  /* 0x0000000e00187245 */ /* 0x001fca0000201400 */
[----:B-----5:R-:W-:-:S06]  /*0980*/  FFMA R21, R21, R22, R24 ;  /* 0x0000001615157223 */ /* 0x020fcc0000000018 */
[----:B------:R-:W0:Y:S02]  /*0990*/  F2I.TRUNC.NTZ R21, R21 ;  /* 0x0000001500157305 */ /* 0x000e24000020f100 */
[----:B0-----:R-:W-:-:S05]  /*09a0*/  I2FP.F32.S32 R6, R21 ;  /* 0x0000001500067245 */ /* 0x001fca0000201400 */
[----:B------:R-:W-:-:S06]  /*09b0*/  FFMA R6, R13, R20, R6 ;  /* 0x000000140d067223 */ /* 0x000fcc0000000006 */
        /* <DEDUP_REMOVED lines=12> */
[----:B------:R-:W0:Y:S01]  /*0a80*/  F2I.TRUNC.NTZ R8, R8 ;  /* 0x0000000800087305 */ /* 0x000e22000020f100 */
[----:B------:R-:W-:-:S04]  /*0a90*/  IADD3 R2, PT, PT, R2, 0x10, RZ ;  /* 0x0000001002027810 */ /* 0x000fc80007ffe0ff */
[----:B------:R-:W-:Y:S02]  /*0aa0*/  ISETP.GE.AND P1, PT, R2, -0xc, PT ;  /* 0xfffffff40200780c */ /* 0x000fe40003f26270 */
[----:B0-----:R-:W-:-:S05]  /*0ab0*/  I2FP.F32.S32 R6, R8 ;  /* 0x0000000800067245 */ /* 0x001fca0000201400 */
[----:B------:R-:W-:-:S04]  /*0ac0*/  FFMA R6, R29, R18, R6 ;  /* 0x000000121d067223 */ /* 0x000fc80000000006 */
[----:B------:R0:W1:Y:S01]  /*0ad0*/  F2I.TRUNC.NTZ R11, R6 ;  /* 0x00000006000b7305 */ /* 0x000062000020f100 */
[----:B------:R-:W-:Y:S01]  /*0ae0*/  LEA R3, R0, R3, 0x2 ;  /* 0x0000000300037211 */ /* 0x000fe200078e10ff */
[----:B------:R-:W-:Y:S06]  /*0af0*/  @!P1 BRA `(.L_x_21) ;  /* 0xfffffff8001c9947 */ /* 0x000fec000383ffff */
.L_x_20:
[----:B------:R-:W-:Y:S05]  /*0b00*/  BSYNC.RECONVERGENT B3 ;  /* 0x0000000000037941 */ /* 0x000fea0003800200 */
.L_x_19:
[----:B------:R-:W-:Y:S01]  /*0b10*/  IADD3 R5, PT, PT, -R2, RZ, RZ ;  /* 0x000000ff02057210 */ /* 0x000fe20007ffe1ff */
[----:B------:R-:W-:Y:S03]  /*0b20*/  BSSY.RECONVERGENT B3, `(.L_x_22) ;  /* 0x0000041000037945 */ /* 0x000fe60003800200 */
[----:B------:R-:W-:-:S13]  /*0b30*/  ISETP.GT.AND P1, PT, R5, 0x4, PT ;  /* 0x000000040500780c */ /* 0x000fda0003f24270 */
[----:B------:R-:W-:Y:S05]  /*0b40*/  @!P1 BRA `(.L_x_23) ;  /* 0x0000000000f89947 */ /* 0x000fea0003800000 */
[----:B------:R-:W2:Y:S08]  /*0b50*/  LDC.64 R26, c[0x0][0x388] ;  /* 0x0000e200ff1a7b82 */ /* 0x000eb00000000a00 */
[----:B------:R-:W3:Y:S01]  /*0b60*/  LDC.64 R24, c[0x0][0x390] ;  /* 0x0000e400ff187b82 */ /* 0x000ee20000000a00 */
[----:B--2---:R-:W-:-:S05]  /*0b70*/  IMAD.WIDE R12, R3, 0x4, R26 ;  /* 0x00000004030c7825 */ /* 0x004fca00078e021a */
[----:B------:R-:W2:Y:S01]  /*0b80*/  LDG.E R5, desc[UR4][R12.64] ;  /* 0x000000040c057981 */ /* 0x000ea2000c1e1900 */
[----:B---3--:R-:W-:-:S05]  /*0b90*/  IMAD.WIDE R22, R3, 0x4, R24 ;  /* 0x0000000403167825 */ /* 0x008fca00078e0218 */
[----:B0-----:R-:W2:Y:S01]  /*0ba0*/  LDG.E R6, desc[UR4][R22.64] ;  /* 0x0000000416067981 */ /* 0x001ea2000c1e1900 */
[----:B------:R-:W-:-:S04]  /*0bb0*/  IMAD.WIDE R28, R0, 0x4, R12 ;  /* 0x00000004001c7825 */ /* 0x000fc800078e020c */
[C---:B------:R-:W-:Y:S01]  /*0bc0*/  IMAD.WIDE R16, R0.reuse, 0x4, R22 ;  /* 0x0000000400107825 */ /* 0x040fe200078e0216 */
[----:B------:R-:W3:Y:S04]  /*0bd0*/  LDG.E R7, desc[UR4][R28.64] ;  /* 0x000000041c077981 */ /* 0x000ee8000c1e1900 */
[----:B------:R0:W3:Y:S01]  /*0be0*/  LDG.E R8, desc[UR4][R16.64] ;  /* 0x0000000410087981 */ /* 0x0000e2000c1e1900 */
[----:B------:R-:W-:-:S05]  /*0bf0*/  IMAD.WIDE R20, R0, 0x4, R28 ;  /* 0x0000000400147825 */ /* 0x000fca00078e021c */
[----:B------:R4:W5:Y:S01]  /*0c00*/  LDG.E R9, desc[UR4][R20.64] ;  /* 0x0000000414097981 */ /* 0x000962000c1e1900 */
[----:B0-----:R-:W-:-:S05]  /*0c10*/  IMAD.WIDE R16, R0, 0x4, R16 ;  /* 0x0000000400107825 */ /* 0x001fca00078e0210 */
[----:B------:R0:W5:Y:S01]  /*0c20*/  LDG.E R10, desc[UR4][R16.64] ;  /* 0x00000004100a7981 */ /* 0x000162000c1e1900 */
[----:B------:R-:W-:-:S04]  /*0c30*/  IMAD.WIDE R14, R0, 0x4, R20 ;  /* 0x00000004000e7825 */ /* 0x000fc800078e0214 */
[C---:B------:R-:W-:Y:S01]  /*0c40*/  IMAD.WIDE R18, R0.reuse, 0x4, R16 ;  /* 0x0000000400127825 */ /* 0x040fe200078e0210 */
[----:B------:R1:W5:Y:S04]  /*0c50*/  LDG.E R12, desc[UR4][R14.64] ;  /* 0x000000040e0c7981 */ /* 0x000368000c1e1900 */
[----:B------:R1:W5:Y:S01]  /*0c60*/  LDG.E R13, desc[UR4][R18.64] ;  /* 0x00000004120d7981 */ /* 0x000362000c1e1900 */
[----:B------:R-:W-:-:S05]  /*0c70*/  LEA R3, R0, R3, 0x2 ;  /* 0x0000000300037211 */ /* 0x000fca00078e10ff */
[----:B------:R-:W-:-:S04]  /*0c80*/  IMAD.WIDE R26, R3, 0x4, R26 ;  /* 0x00000004031a7825 */ /* 0x000fc800078e021a */
[----:B------:R-:W-:Y:S01]  /*0c90*/  IMAD.WIDE R24, R3, 0x4, R24 ;  /* 0x0000000403187825 */ /* 0x000fe200078e0218 */
[----:B------:R1:W5:Y:S04]  /*0ca0*/  LDG.E R28, desc[UR4][R26.64] ;  /* 0x000000041a1c7981 */ /* 0x000368000c1e1900 */
[----:B------:R-:W5:Y:S01]  /*0cb0*/  LDG.E R29, desc[UR4][R24.64] ;  /* 0x00000004181d7981 */ /* 0x000f62000c1e1900 */
[----:B----4-:R-:W-:-:S04]  /*0cc0*/  IMAD.WIDE R20, R0, 0x4, R26 ;  /* 0x0000000400147825 */ /* 0x010fc800078e021a */
[C---:B0-----:R-:W-:Y:S02]  /*0cd0*/  IMAD.WIDE R16, R0.reuse, 0x4, R24 ;  /* 0x0000000400107825 */ /* 0x041fe400078e0218 */
[----:B------:R-:W4:Y:S04]  /*0ce0*/  LDG.E R24, desc[UR4][R20.64] ;  /* 0x0000000414187981 */ /* 0x000f28000c1e1900 */
[----:B------:R-:W4:Y:S01]  /*0cf0*/  LDG.E R25, desc[UR4][R16.64] ;  /* 0x0000000410197981 */ /* 0x000f22000c1e1900 */
[----:B-1----:R-:W-:-:S04]  /*0d00*/  IMAD.WIDE R14, R0, 0x4, R20 ;  /* 0x00000004000e7825 */ /* 0x002fc800078e0214 */
[C---:B------:R-:W-:Y:S02]  /*0d10*/  IMAD.WIDE R18, R0.reuse, 0x4, R16 ;  /* 0x0000000400127825 */ /* 0x040fe400078e0210 */
[----:B------:R-:W4:Y:S04]  /*0d20*/  LDG.E R16, desc[UR4][R14.64] ;  /* 0x000000040e107981 */ /* 0x000f28000c1e1900 */
[----:B------:R-:W4:Y:S01]  /*0d30*/  LDG.E R17, desc[UR4][R18.64] ;  /* 0x0000000412117981 */ /* 0x000f22000c1e1900 */
[----:B------:R-:W-:-:S04]  /*0d40*/  IMAD.WIDE R22, R0, 0x4, R14 ;  /* 0x0000000400167825 */ /* 0x000fc800078e020e */
[----:B------:R-:W-:Y:S02]  /*0d50*/  IMAD.WIDE R26, R0, 0x4, R18 ;  /* 0x00000004001a7825 */ /* 0x000fe400078e0212 */
[----:B------:R-:W4:Y:S04]  /*0d60*/  LDG.E R22, desc[UR4][R22.64] ;  /* 0x0000000416167981 */ /* 0x000f28000c1e1900 */
[----:B------:R-:W4:Y:S01]  /*0d70*/  LDG.E R27, desc[UR4][R26.64] ;  /* 0x000000041a1b7981 */ /* 0x000f22000c1e1900 */
[----:B------:R-:W-:Y:S02]  /*0d80*/  I2FP.F32.S32 R11, R11 ;  /* 0x0000000b000b7245 */ /* 0x000fe40000201400 */
[----:B------:R-:W-:Y:S02]  /*0d90*/  PLOP3.LUT P0, PT, PT, PT, PT, 0x8, 0x80 ;  /* 0x000000000080781c */ /* 0x000fe40003f0e170 */
[----:B------:R-:W-:-:S02]  /*0da0*/  IADD3 R2, PT, PT, R2, 0x8, RZ ;  /* 0x0000000802027810 */ /* 0x000fc40007ffe0ff */
[----:B------:R-:W-:Y:S01]  /*0db0*/  LEA R3, R0, R3, 0x2 ;  /* 0x0000000300037211 */ /* 0x000fe200078e10ff */
[----:B--2---:R-:W-:-:S06]  /*0dc0*/  FFMA R5, R5, R6, R11 ;  /* 0x0000000605057223 */ /* 0x004fcc000000000b */
[----:B------:R-:W0:Y:S02]  /*0dd0*/  F2I.TRUNC.NTZ R5, R5 ;  /* 0x0000000500057305 */ /* 0x000e24000020f100 */
[----:B0-----:R-:W-:-:S05]  /*0de0*/  I2FP.F32.S32 R6, R5 ;  /* 0x0000000500067245 */ /* 0x001fca0000201400 */
[----:B---3--:R-:W-:-:S06]  /*0df0*/  FFMA R6, R7, R8, R6 ;  /* 0x0000000807067223 */ /* 0x008fcc0000000006 */
        /* <DEDUP_REMOVED lines=11> */
[----:B----4-:R-:W-:-:S06]  /*0eb0*/  FFMA R5, R24, R25, R5 ;  /* 0x0000001918057223 */ /* 0x010fcc0000000005 */
[----:B------:R-:W0:Y:S02]  /*0ec0*/  F2I.TRUNC.NTZ R5, R5 ;  /* 0x0000000500057305 */ /* 0x000e24000020f100 */
[----:B0-----:R-:W-:-:S05]  /*0ed0*/  I2FP.F32.S32 R11, R5 ;  /* 0x00000005000b7245 */ /* 0x001fca0000201400 */
[----:B------:R-:W-:-:S06]  /*0ee0*/  FFMA R16, R16, R17, R11 ;  /* 0x0000001110107223 */ /* 0x000fcc000000000b */
[----:B------:R-:W0:Y:S02]  /*0ef0*/  F2I.TRUNC.NTZ R16, R16 ;  /* 0x0000001000107305 */ /* 0x000e24000020f100 */
[----:B0-----:R-:W-:-:S05]  /*0f00*/  I2FP.F32.S32 R11, R16 ;  /* 0x00000010000b7245 */ /* 0x001fca0000201400 */
[----:B------:R-:W-:-:S06]  /*0f10*/  FFMA R11, R22, R27, R11 ;  /* 0x0000001b160b7223 */ /* 0x000fcc000000000b */
[----:B------:R-:W2:Y:S02]  /*0f20*/  F2I.TRUNC.NTZ R11, R11 ;  /* 0x0000000b000b7305 */ /* 0x000ea4000020f100 */
.L_x_23:
[----:B------:R-:W-:Y:S05]  /*0f30*/  BSYNC.RECONVERGENT B3 ;  /* 0x0000000000037941 */ /* 0x000fea0003800200 */
.L_x_22:
[----:B------:R-:W-:-:S13]  /*0f40*/  ISETP.NE.OR P0, PT, R2, RZ, P0 ;  /* 0x000000ff0200720c */ /* 0x000fda0000705670 */
[----:B------:R-:W-:Y:S05]  /*0f50*/  @!P0 BREAK.RELIABLE B0 ;  /* 0x0000000000008942 */ /* 0x000fea0003800100 */
[----:B------:R-:W-:Y:S05]  /*0f60*/  @!P0 BRA `(.L_x_16) ;  /* 0x00000000008c8947 */ /* 0x000fea0003800000 */
.L_x_18:
[----:B------:R-:W-:Y:S05]  /*0f70*/  BSYNC.RELIABLE B0 ;  /* 0x0000000000007941 */ /* 0x000fea0003800100 */
.L_x_17:
[----:B0-----:R-:W0:Y:S08]  /*0f80*/  LDC.64 R6, c[0x0][0x388] ;  /* 0x0000e200ff067b82 */ /* 0x001e300000000a00 */
[----:B---3--:R-:W3:Y:S01]  /*0f90*/  LDC.64 R12, c[0x0][0x390] ;  /* 0x0000e400ff0c7b82 */ /* 0x008ee20000000a00 */
[----:B0-----:R-:W-:-:S05]  /*0fa0*/  IMAD.WIDE R8, R3, 0x4, R6 ;  /* 0x0000000403087825 */ /* 0x001fca00078e0206 */
[----:B------:R0:W4:Y:S01]  /*0fb0*/  LDG.E R5, desc[UR4][R8.64] ;  /* 0x0000000408057981 */ /* 0x000122000c1e1900 */
[----:B---3--:R-:W-:-:S05]  /*0fc0*/  IMAD.WIDE R12, R3, 0x4, R12 ;  /* 0x00000004030c7825 */ /* 0x008fca00078e020c */
[----:B------:R1:W4:Y:S01]  /*0fd0*/  LDG.E R6, desc[UR4][R12.64] ;  /* 0x000000040c067981 */ /* 0x000322000c1e1900 */
[----:B------:R-:W-:-:S04]  /*0fe0*/  IMAD.WIDE R14, R0, 0x4, R8 ;  /* 0x00000004000e7825 */ /* 0x000fc800078e0208 */
[C---:B------:R-:W-:Y:S01]  /*0ff0*/  IMAD.WIDE R16, R0.reuse, 0x4, R12 ;  /* 0x0000000400107825 */ /* 0x040fe200078e020c */
[----:B------:R-:W3:Y:S04]  /*1000*/  LDG.E R7, desc[UR4][R14.64] ;  /* 0x000000040e077981 */ /* 0x000ee8000c1e1900 */
[----:B------:R-:W3:Y:S01]  /*1010*/  LDG.E R10, desc[UR4][R16.64] ;  /* 0x00000004100a7981 */ /* 0x000ee2000c1e1900 */
[----:B------:R-:W-:-:S04]  /*1020*/  IMAD.WIDE R18, R0, 0x4, R14 ;  /* 0x0000000400127825 */ /* 0x000fc800078e020e */
[C---:B------:R-:W-:Y:S01]  /*1030*/  IMAD.WIDE R20, R0.reuse, 0x4, R16 ;  /* 0x0000000400147825 */ /* 0x040fe200078e0210 */
[----:B------:R-:W5:Y:S04]  /*1040*/  LDG.E R24, desc[UR4][R18.64] ;  /* 0x0000000412187981 */ /* 0x000f68000c1e1900 */
[----:B------:R-:W5:Y:S01]  /*1050*/  LDG.E R25, desc[UR4][R20.64] ;  /* 0x0000000414197981 */ /* 0x000f62000c1e1900 */
[----:B------:R-:W-:-:S04]  /*1060*/  IMAD.WIDE R22, R0, 0x4, R18 ;  /* 0x0000000400167825 */ /* 0x000fc800078e0212 */
[----:B0-----:R-:W-:Y:S02]  /*1070*/  IMAD.WIDE R8, R0, 0x4, R20 ;  /* 0x0000000400087825 */ /* 0x001fe400078e0214 */
[----:B------:R-:W5:Y:S04]  /*1080*/  LDG.E R22, desc[UR4][R22.64] ;  /* 0x0000000416167981 */ /* 0x000f68000c1e1900 */
[----:B------:R-:W5:Y:S01]  /*1090*/  LDG.E R9, desc[UR4][R8.64] ;  /* 0x0000000408097981 */ /* 0x000f62000c1e1900 */
[----:B-12---:R-:W-:Y:S02]  /*10a0*/  I2FP.F32.S32 R12, R11 ;  /* 0x0000000b000c7245 */ /* 0x006fe40000201400 */
[----:B------:R-:W-:-:S04]  /*10b0*/  IADD3 R2, PT, PT, R2, 0x4, RZ ;  /* 0x0000000402027810 */ /* 0x000fc80007ffe0ff */
[----:B------:R-:W-:Y:S02]  /*10c0*/  ISETP.NE.AND P0, PT, R2, RZ, PT ;  /* 0x000000ff0200720c */ /* 0x000fe40003f05270 */
[----:B------:R-:W-:Y:S01]  /*10d0*/  LEA R3, R0, R3, 0x2 ;  /* 0x0000000300037211 */ /* 0x000fe200078e10ff */
[----:B----4-:R-:W-:-:S06]  /*10e0*/  FFMA R5, R5, R6, R12 ;  /* 0x0000000605057223 */ /* 0x010fcc000000000c */
        /* <DEDUP_REMOVED lines=9> */
[----:B------:R-:W3:Y:S01]  /*1180*/  F2I.TRUNC.NTZ R11, R11 ;  /* 0x0000000b000b7305 */ /* 0x000ee2000020f100 */
[----:B------:R-:W-:Y:S05]  /*1190*/  @P0 BRA `(.L_x_17) ;  /* 0xfffffffc00780947 */ /* 0x000fea000383ffff */
.L_x_16:
[----:B------:R-:W-:Y:S05]  /*11a0*/  BSYNC.RECONVERGENT B1 ;  /* 0x0000000000017941 */ /* 0x000fea0003800200 */
.L_x_15:
[----:B------:R-:W-:Y:S01]  /*11b0*/  ISETP.NE.AND P0, PT, R4, RZ, PT ;  /* 0x000000ff0400720c */ /* 0x000fe20003f05270 */
[----:B------:R-:W-:-:S12]  /*11c0*/  BSSY.RECONVERGENT B0, `(.L_x_24) ;  /* 0x0000010000007945 */ /* 0x000fd80003800200 */
[----:B------:R-:W-:Y:S05]  /*11d0*/  @!P0 BRA `(.L_x_25) ;  /* 0x0000000000388947 */ /* 0x000fea0003800000 */
[----:B------:R-:W4:Y:S01]  /*11e0*/  LDC.64 R8, c[0x0][0x388] ;  /* 0x0000e200ff087b82 */ /* 0x000f220000000a00 */
[----:B------:R-:W-:-:S07]  /*11f0*/  IADD3 R2, PT, PT, -R4, RZ, RZ ;  /* 0x000000ff04027210 */ /* 0x000fce0007ffe1ff */
[----:B0-----:R-:W0:Y:S02]  /*1200*/  LDC.64 R6, c[0x0][0x390] ;  /* 0x0000e400ff067b82 */ /* 0x001e240000000a00 */
.L_x_26:
[----:B0-----:R-:W-:-:S04]  /*1210*/  IMAD.WIDE R4, R3, 0x4, R6 ;  /* 0x0000000403047825 */ /* 0x001fc800078e0206 */
[----:B----4-:R-:W-:Y:S02]  /*1220*/  IMAD.WIDE R12, R3, 0x4, R8 ;  /* 0x00000004030c7825 */ /* 0x010fe400078e0208 */
[----:B------:R-:W4:Y:S04]  /*1230*/  LDG.E R5, desc[UR4][R4.64] ;  /* 0x0000000404057981 */ /* 0x000f28000c1e1900 */
[----:B------:R-:W4:Y:S01]  /*1240*/  LDG.E R12, desc[UR4][R12.64] ;  /* 0x000000040c0c7981 */ /* 0x000f22000c1e1900 */
[----:B-123--:R-:W-:Y:S02]  /*1250*/  I2FP.F32.S32 R11, R11 ;  /* 0x0000000b000b7245 */ /* 0x00efe40000201400 */
[----:B------:R-:W-:Y:S02]  /*1260*/  IADD3 R2, PT, PT, R2, 0x1, RZ ;  /* 0x0000000102027810 */ /* 0x000fe40007ffe0ff */
[----:B------:R-:W-:-:S02]  /*1270*/  IADD3 R3, PT, PT, R0, R3, RZ ;  /* 0x0000000300037210 */ /* 0x000fc40007ffe0ff */
[----:B------:R-:W-:Y:S01]  /*1280*/  ISETP.NE.AND P0, PT, R2, RZ, PT ;  /* 0x000000ff0200720c */ /* 0x000fe20003f05270 */
[----:B----4-:R-:W-:-:S06]  /*1290*/  FFMA R11, R12, R5, R11 ;  /* 0x000000050c0b7223 */ /* 0x010fcc000000000b */
[----:B------:R-:W0:Y:S06]  /*12a0*/  F2I.TRUNC.NTZ R11, R11 ;  /* 0x0000000b000b7305 */ /* 0x000e2c000020f100 */
[----:B------:R-:W-:Y:S05]  /*12b0*/  @P0 BRA `(.L_x_26) ;  /* 0xfffffffc00d40947 */ /* 0x000fea000383ffff */
.L_x_25:
[----:B------:R-:W-:Y:S05]  /*12c0*/  BSYNC.RECONVERGENT B0 ;  /* 0x0000000000007941 */ /* 0x000fea0003800200 */
.L_x_24:
[----:B0123--:R-:W-:-:S07]  /*12d0*/  I2FP.F32.S32 R11, R11 ;  /* 0x0000000b000b7245 */ /* 0x00ffce0000201400 */
.L_x_14:
[----:B------:R-:W-:Y:S05]  /*12e0*/  BSYNC.RECONVERGENT B2 ;  /* 0x0000000000027941 */ /* 0x000fea0003800200 */
.L_x_13:
[----:B------:R-:W-:Y:S05]  /*12f0*/  WARPSYNC.ALL ;  /* 0x0000000000007948 */ /* 0x000fea0003800000 */
[----:B------:R-:W0:Y:S02]  /*1300*/  LDC.64 R2, c[0x0][0x380] ;  /* 0x0000e000ff027b82 */ /* 0x000e240000000a00 */
[----:B0-----:R-:W-:Y:S01]  /*1310*/  REDG.E.ADD.F32.FTZ.RN.STRONG.GPU desc[UR4][R2.64], R11 ;  /* 0x0000000b020079a6 */ /* 0x001fe2000c12f304 */
[----:B------:R-:W-:Y:S05]  /*1320*/  EXIT ;  /* 0x000000000000794d */ /* 0x000fea0003800000 */
.L_x_27:
        /* <DEDUP_REMOVED lines=13> */
.L_x_29:


//--------------------- .nv.global.init           --------------------------
	.section	.nv.global.init,"aw",@progbits
	.align	4
.nv.global.init:
	.type		mrg32k3aM1SubSeq,@object
	.size		mrg32k3aM1SubSeq,(mrg32k3aM2SubSeq - mrg32k3aM1SubSeq)
mrg32k3aM1SubSeq:
        /*0000*/ 	.byte	0x0b, 0xcc, 0xee, 0x04, 0x73, 0x29, 0x8b, 0x6f, 0xf6, 0x53, 0x03, 0xf6, 0x23, 0xf6, 0xea, 0xda
        /* <DEDUP_REMOVED lines=125> */
	.type		mrg32k3aM2SubSeq,@object
	.size		mrg32k3aM2SubSeq,(mrg32k3aM1 - mrg32k3aM2SubSeq)
mrg32k3aM2SubSeq:
        /* <DEDUP_REMOVED lines=126> */
	.type		mrg32k3aM1,@object
	.size		mrg32k3aM1,(mrg32k3aM1Seq - mrg32k3aM1)
mrg32k3aM1:
        /* <DEDUP_REMOVED lines=144> */
	.type		mrg32k3aM1Seq,@object
	.size		mrg32k3aM1Seq,(mrg32k3aM2 - mrg32k3aM1Seq)
mrg32k3aM1Seq:
        /* <DEDUP_REMOVED lines=144> */
	.type		mrg32k3aM2,@object
	.size		mrg32k3aM2,(mrg32k3aM2Seq - mrg32k3aM2)
mrg32k3aM2:
        /* <DEDUP_REMOVED lines=144> */
	.type		mrg32k3aM2Seq,@object
	.size		mrg32k3aM2Seq,(precalc_xorwow_matrix - mrg32k3aM2Seq)
mrg32k3aM2Seq:
        /* <DEDUP_REMOVED lines=144> */
	.type		precalc_xorwow_matrix,@object
	.size		precalc_xorwow_matrix,(precalc_xorwow_offset_matrix - precalc_xorwow_matrix)
precalc_xorwow_matrix:
        /* <DEDUP_REMOVED lines=6400> */
	.type		precalc_xorwow_offset_matrix,@object
	.size		precalc_xorwow_offset_matrix,(.L_1 - precalc_xorwow_offset_matrix)
precalc_xorwow_offset_matrix:
        /* <DEDUP_REMOVED lines=6400> */
.L_1:


//--------------------- .nv.shared.reserved.0     --------------------------
	.section	.nv.shared.reserved.0,"aw",@nobits
	.weak		__nv_reservedSMEM_offset_0_alias
	.size		__nv_reservedSMEM_offset_0_alias, 0, 64
	.other		__nv_reservedSMEM_offset_0_alias,@"STO_CUDA_RESERVED_SHARED STV_DEFAULT"
__nv_reservedSMEM_offset_0_alias:
	.zero		0
	.zero		64


//--------------------- .nv.constant0._Z10initRandomPfS_i --------------------------
	.section	.nv.constant0._Z10initRandomPfS_i,"a",@progbits
	.sectionflags	@""
	.align	4
.nv.constant0._Z10initRandomPfS_i:
	.zero		916


//--------------------- .nv.constant0._Z12innerProductPfS_S_i --------------------------
	.section	.nv.constant0._Z12innerProductPfS_S_i,"a",@progbits
	.sectionflags	@""
	.align	4
.nv.constant0._Z12innerProductPfS_S_i:
	.zero		924


//--------------------- SYMBOLS --------------------------

	.type		.nv.reservedSmem.offset0,@object
	.size		.nv.reservedSmem.offset0,0x4
